//
// Generated by NVIDIA NVVM Compiler
//
// Compiler Build ID: CL-36424714
// Cuda compilation tools, release 13.0, V13.0.88
// Based on NVVM 20.0.0
//

.version 9.0
.target sm_100
.address_size 64

	// .globl	_Z5segmmILi16EEvPfS0_S0_iii
// _ZZ5segmmILi16EEvPfS0_S0_iiiE10d_A_shared has been demoted
// _ZZ5segmmILi16EEvPfS0_S0_iiiE10d_B_shared has been demoted

.visible .entry _Z5segmmILi16EEvPfS0_S0_iii(
	.param .u64 .ptr .align 1 _Z5segmmILi16EEvPfS0_S0_iii_param_0,
	.param .u64 .ptr .align 1 _Z5segmmILi16EEvPfS0_S0_iii_param_1,
	.param .u64 .ptr .align 1 _Z5segmmILi16EEvPfS0_S0_iii_param_2,
	.param .u32 _Z5segmmILi16EEvPfS0_S0_iii_param_3,
	.param .u32 _Z5segmmILi16EEvPfS0_S0_iii_param_4,
	.param .u32 _Z5segmmILi16EEvPfS0_S0_iii_param_5
)
{
	.reg .pred 	%p<7>;
	.reg .b32 	%r<98>;
	.reg .b32 	%f<368>;
	.reg .b64 	%rd<71>;
	// demoted variable
	.shared .align 4 .b8 _ZZ5segmmILi16EEvPfS0_S0_iiiE10d_A_shared[1024];
	// demoted variable
	.shared .align 4 .b8 _ZZ5segmmILi16EEvPfS0_S0_iiiE10d_B_shared[1024];
	ld.param.u64 	%rd7, [_Z5segmmILi16EEvPfS0_S0_iii_param_0];
	ld.param.u32 	%r42, [_Z5segmmILi16EEvPfS0_S0_iii_param_4];
	ld.param.u32 	%r43, [_Z5segmmILi16EEvPfS0_S0_iii_param_5];
	cvta.to.global.u64 	%rd1, %rd7;
	mov.u32 	%r1, %tid.x;
	mov.u32 	%r2, %tid.y;
	mov.u32 	%r44, %ctaid.y;
	mov.u32 	%r45, %ntid.y;
	mul.lo.s32 	%r3, %r44, %r45;
	mul.lo.s32 	%r46, %r42, %r3;
	cvt.u64.u32 	%rd2, %r46;
	mov.u32 	%r47, %ctaid.x;
	mov.u32 	%r48, %ntid.x;
	mul.lo.s32 	%r49, %r47, %r48;
	cvt.u64.u32 	%rd3, %r49;
	setp.lt.s32 	%p1, %r42, 1;
	mov.f32 	%f367, 0f00000000;
	@%p1 bra 	$L__BB0_9;
	mad.lo.s32 	%r4, %r42, %r2, %r1;
	shl.b32 	%r51, %r2, 6;
	mov.u32 	%r52, _ZZ5segmmILi16EEvPfS0_S0_iiiE10d_A_shared;
	add.s32 	%r5, %r52, %r51;
	add.s32 	%r6, %r42, -1;
	shr.u32 	%r53, %r6, 4;
	add.s32 	%r7, %r53, 1;
	setp.lt.u32 	%p2, %r42, 49;
	mov.f32 	%f367, 0f00000000;
	mov.b32 	%r96, 0;
	@%p2 bra 	$L__BB0_4;
	add.s32 	%r55, %r2, 16;
	mad.lo.s32 	%r94, %r43, %r55, %r1;
	add.s32 	%r56, %r2, 32;
	mad.lo.s32 	%r93, %r43, %r56, %r1;
	add.s32 	%r57, %r2, 48;
	mad.lo.s32 	%r92, %r43, %r57, %r1;
	mad.lo.s32 	%r91, %r2, %r43, %r1;
	add.s32 	%r90, %r4, 16;
	add.s32 	%r89, %r4, 32;
	add.s32 	%r88, %r4, 48;
	and.b32  	%r58, %r7, 536870908;
	neg.s32 	%r86, %r58;
	mov.f32 	%f367, 0f00000000;
	mov.b32 	%r96, 0;
	mov.u32 	%r87, %r4;
$L__BB0_3:
	.pragma "nounroll";
	ld.param.u64 	%rd68, [_Z5segmmILi16EEvPfS0_S0_iii_param_1];
	cvt.s64.s32 	%rd8, %r90;
	add.s64 	%rd9, %rd2, %rd8;
	shl.b64 	%rd10, %rd9, 2;
	add.s64 	%rd11, %rd1, %rd10;
	cvt.s64.s32 	%rd12, %r89;
	add.s64 	%rd13, %rd2, %rd12;
	shl.b64 	%rd14, %rd13, 2;
	add.s64 	%rd15, %rd1, %rd14;
	cvt.s64.s32 	%rd16, %r88;
	add.s64 	%rd17, %rd2, %rd16;
	shl.b64 	%rd18, %rd17, 2;
	add.s64 	%rd19, %rd1, %rd18;
	cvt.s64.s32 	%rd20, %r87;
	add.s64 	%rd21, %rd2, %rd20;
	shl.b64 	%rd22, %rd21, 2;
	add.s64 	%rd23, %rd1, %rd22;
	ld.global.f32 	%f14, [%rd23];
	shl.b32 	%r59, %r1, 2;
	add.s32 	%r60, %r5, %r59;
	st.shared.f32 	[%r60], %f14;
	cvt.s64.s32 	%rd24, %r91;
	add.s64 	%rd25, %rd24, %rd3;
	cvta.to.global.u64 	%rd26, %rd68;
	shl.b64 	%rd27, %rd25, 2;
	add.s64 	%rd28, %rd26, %rd27;
	ld.global.f32 	%f15, [%rd28];
	shl.b32 	%r61, %r2, 6;
	mov.u32 	%r62, _ZZ5segmmILi16EEvPfS0_S0_iiiE10d_B_shared;
	add.s32 	%r63, %r62, %r59;
	add.s32 	%r64, %r63, %r61;
	st.shared.f32 	[%r64], %f15;
	bar.sync 	0;
	ld.shared.f32 	%f16, [%r5];
	ld.shared.f32 	%f17, [%r63];
	fma.rn.f32 	%f18, %f16, %f17, %f367;
	ld.shared.f32 	%f19, [%r5+4];
	ld.shared.f32 	%f20, [%r63+64];
	fma.rn.f32 	%f21, %f19, %f20, %f18;
	ld.shared.f32 	%f22, [%r5+8];
	ld.shared.f32 	%f23, [%r63+128];
	fma.rn.f32 	%f24, %f22, %f23, %f21;
	ld.shared.f32 	%f25, [%r5+12];
	ld.shared.f32 	%f26, [%r63+192];
	fma.rn.f32 	%f27, %f25, %f26, %f24;
	ld.shared.f32 	%f28, [%r5+16];
	ld.shared.f32 	%f29, [%r63+256];
	fma.rn.f32 	%f30, %f28, %f29, %f27;
	ld.shared.f32 	%f31, [%r5+20];
	ld.shared.f32 	%f32, [%r63+320];
	fma.rn.f32 	%f33, %f31, %f32, %f30;
	ld.shared.f32 	%f34, [%r5+24];
	ld.shared.f32 	%f35, [%r63+384];
	fma.rn.f32 	%f36, %f34, %f35, %f33;
	ld.shared.f32 	%f37, [%r5+28];
	ld.shared.f32 	%f38, [%r63+448];
	fma.rn.f32 	%f39, %f37, %f38, %f36;
	ld.shared.f32 	%f40, [%r5+32];
	ld.shared.f32 	%f41, [%r63+512];
	fma.rn.f32 	%f42, %f40, %f41, %f39;
	ld.shared.f32 	%f43, [%r5+36];
	ld.shared.f32 	%f44, [%r63+576];
	fma.rn.f32 	%f45, %f43, %f44, %f42;
	ld.shared.f32 	%f46, [%r5+40];
	ld.shared.f32 	%f47, [%r63+640];
	fma.rn.f32 	%f48, %f46, %f47, %f45;
	ld.shared.f32 	%f49, [%r5+44];
	ld.shared.f32 	%f50, [%r63+704];
	fma.rn.f32 	%f51, %f49, %f50, %f48;
	ld.shared.f32 	%f52, [%r5+48];
	ld.shared.f32 	%f53, [%r63+768];
	fma.rn.f32 	%f54, %f52, %f53, %f51;
	ld.shared.f32 	%f55, [%r5+52];
	ld.shared.f32 	%f56, [%r63+832];
	fma.rn.f32 	%f57, %f55, %f56, %f54;
	ld.shared.f32 	%f58, [%r5+56];
	ld.shared.f32 	%f59, [%r63+896];
	fma.rn.f32 	%f60, %f58, %f59, %f57;
	ld.shared.f32 	%f61, [%r5+60];
	ld.shared.f32 	%f62, [%r63+960];
	fma.rn.f32 	%f63, %f61, %f62, %f60;
	bar.sync 	0;
	ld.global.f32 	%f64, [%rd11];
	st.shared.f32 	[%r60], %f64;
	cvt.s64.s32 	%rd29, %r94;
	add.s64 	%rd30, %rd29, %rd3;
	shl.b64 	%rd31, %rd30, 2;
	add.s64 	%rd32, %rd26, %rd31;
	ld.global.f32 	%f65, [%rd32];
	st.shared.f32 	[%r64], %f65;
	bar.sync 	0;
	ld.shared.f32 	%f66, [%r5];
	ld.shared.f32 	%f67, [%r63];
	fma.rn.f32 	%f68, %f66, %f67, %f63;
	ld.shared.f32 	%f69, [%r5+4];
	ld.shared.f32 	%f70, [%r63+64];
	fma.rn.f32 	%f71, %f69, %f70, %f68;
	ld.shared.f32 	%f72, [%r5+8];
	ld.shared.f32 	%f73, [%r63+128];
	fma.rn.f32 	%f74, %f72, %f73, %f71;
	ld.shared.f32 	%f75, [%r5+12];
	ld.shared.f32 	%f76, [%r63+192];
	fma.rn.f32 	%f77, %f75, %f76, %f74;
	ld.shared.f32 	%f78, [%r5+16];
	ld.shared.f32 	%f79, [%r63+256];
	fma.rn.f32 	%f80, %f78, %f79, %f77;
	ld.shared.f32 	%f81, [%r5+20];
	ld.shared.f32 	%f82, [%r63+320];
	fma.rn.f32 	%f83, %f81, %f82, %f80;
	ld.shared.f32 	%f84, [%r5+24];
	ld.shared.f32 	%f85, [%r63+384];
	fma.rn.f32 	%f86, %f84, %f85, %f83;
	ld.shared.f32 	%f87, [%r5+28];
	ld.shared.f32 	%f88, [%r63+448];
	fma.rn.f32 	%f89, %f87, %f88, %f86;
	ld.shared.f32 	%f90, [%r5+32];
	ld.shared.f32 	%f91, [%r63+512];
	fma.rn.f32 	%f92, %f90, %f91, %f89;
	ld.shared.f32 	%f93, [%r5+36];
	ld.shared.f32 	%f94, [%r63+576];
	fma.rn.f32 	%f95, %f93, %f94, %f92;
	ld.shared.f32 	%f96, [%r5+40];
	ld.shared.f32 	%f97, [%r63+640];
	fma.rn.f32 	%f98, %f96, %f97, %f95;
	ld.shared.f32 	%f99, [%r5+44];
	ld.shared.f32 	%f100, [%r63+704];
	fma.rn.f32 	%f101, %f99, %f100, %f98;
	ld.shared.f32 	%f102, [%r5+48];
	ld.shared.f32 	%f103, [%r63+768];
	fma.rn.f32 	%f104, %f102, %f103, %f101;
	ld.shared.f32 	%f105, [%r5+52];
	ld.shared.f32 	%f106, [%r63+832];
	fma.rn.f32 	%f107, %f105, %f106, %f104;
	ld.shared.f32 	%f108, [%r5+56];
	ld.shared.f32 	%f109, [%r63+896];
	fma.rn.f32 	%f110, %f108, %f109, %f107;
	ld.shared.f32 	%f111, [%r5+60];
	ld.shared.f32 	%f112, [%r63+960];
	fma.rn.f32 	%f113, %f111, %f112, %f110;
	bar.sync 	0;
	ld.global.f32 	%f114, [%rd15];
	st.shared.f32 	[%r60], %f114;
	cvt.s64.s32 	%rd33, %r93;
	add.s64 	%rd34, %rd33, %rd3;
	shl.b64 	%rd35, %rd34, 2;
	add.s64 	%rd36, %rd26, %rd35;
	ld.global.f32 	%f115, [%rd36];
	st.shared.f32 	[%r64], %f115;
	bar.sync 	0;
	ld.shared.f32 	%f116, [%r5];
	ld.shared.f32 	%f117, [%r63];
	fma.rn.f32 	%f118, %f116, %f117, %f113;
	ld.shared.f32 	%f119, [%r5+4];
	ld.shared.f32 	%f120, [%r63+64];
	fma.rn.f32 	%f121, %f119, %f120, %f118;
	ld.shared.f32 	%f122, [%r5+8];
	ld.shared.f32 	%f123, [%r63+128];
	fma.rn.f32 	%f124, %f122, %f123, %f121;
	ld.shared.f32 	%f125, [%r5+12];
	ld.shared.f32 	%f126, [%r63+192];
	fma.rn.f32 	%f127, %f125, %f126, %f124;
	ld.shared.f32 	%f128, [%r5+16];
	ld.shared.f32 	%f129, [%r63+256];
	fma.rn.f32 	%f130, %f128, %f129, %f127;
	ld.shared.f32 	%f131, [%r5+20];
	ld.shared.f32 	%f132, [%r63+320];
	fma.rn.f32 	%f133, %f131, %f132, %f130;
	ld.shared.f32 	%f134, [%r5+24];
	ld.shared.f32 	%f135, [%r63+384];
	fma.rn.f32 	%f136, %f134, %f135, %f133;
	ld.shared.f32 	%f137, [%r5+28];
	ld.shared.f32 	%f138, [%r63+448];
	fma.rn.f32 	%f139, %f137, %f138, %f136;
	ld.shared.f32 	%f140, [%r5+32];
	ld.shared.f32 	%f141, [%r63+512];
	fma.rn.f32 	%f142, %f140, %f141, %f139;
	ld.shared.f32 	%f143, [%r5+36];
	ld.shared.f32 	%f144, [%r63+576];
	fma.rn.f32 	%f145, %f143, %f144, %f142;
	ld.shared.f32 	%f146, [%r5+40];
	ld.shared.f32 	%f147, [%r63+640];
	fma.rn.f32 	%f148, %f146, %f147, %f145;
	ld.shared.f32 	%f149, [%r5+44];
	ld.shared.f32 	%f150, [%r63+704];
	fma.rn.f32 	%f151, %f149, %f150, %f148;
	ld.shared.f32 	%f152, [%r5+48];
	ld.shared.f32 	%f153, [%r63+768];
	fma.rn.f32 	%f154, %f152, %f153, %f151;
	ld.shared.f32 	%f155, [%r5+52];
	ld.shared.f32 	%f156, [%r63+832];
	fma.rn.f32 	%f157, %f155, %f156, %f154;
	ld.shared.f32 	%f158, [%r5+56];
	ld.shared.f32 	%f159, [%r63+896];
	fma.rn.f32 	%f160, %f158, %f159, %f157;
	ld.shared.f32 	%f161, [%r5+60];
	ld.shared.f32 	%f162, [%r63+960];
	fma.rn.f32 	%f163, %f161, %f162, %f160;
	bar.sync 	0;
	ld.global.f32 	%f164, [%rd19];
	st.shared.f32 	[%r60], %f164;
	cvt.s64.s32 	%rd37, %r92;
	add.s64 	%rd38, %rd37, %rd3;
	shl.b64 	%rd39, %rd38, 2;
	add.s64 	%rd40, %rd26, %rd39;
	ld.global.f32 	%f165, [%rd40];
	st.shared.f32 	[%r64], %f165;
	bar.sync 	0;
	ld.shared.f32 	%f166, [%r5];
	ld.shared.f32 	%f167, [%r63];
	fma.rn.f32 	%f168, %f166, %f167, %f163;
	ld.shared.f32 	%f169, [%r5+4];
	ld.shared.f32 	%f170, [%r63+64];
	fma.rn.f32 	%f171, %f169, %f170, %f168;
	ld.shared.f32 	%f172, [%r5+8];
	ld.shared.f32 	%f173, [%r63+128];
	fma.rn.f32 	%f174, %f172, %f173, %f171;
	ld.shared.f32 	%f175, [%r5+12];
	ld.shared.f32 	%f176, [%r63+192];
	fma.rn.f32 	%f177, %f175, %f176, %f174;
	ld.shared.f32 	%f178, [%r5+16];
	ld.shared.f32 	%f179, [%r63+256];
	fma.rn.f32 	%f180, %f178, %f179, %f177;
	ld.shared.f32 	%f181, [%r5+20];
	ld.shared.f32 	%f182, [%r63+320];
	fma.rn.f32 	%f183, %f181, %f182, %f180;
	ld.shared.f32 	%f184, [%r5+24];
	ld.shared.f32 	%f185, [%r63+384];
	fma.rn.f32 	%f186, %f184, %f185, %f183;
	ld.shared.f32 	%f187, [%r5+28];
	ld.shared.f32 	%f188, [%r63+448];
	fma.rn.f32 	%f189, %f187, %f188, %f186;
	ld.shared.f32 	%f190, [%r5+32];
	ld.shared.f32 	%f191, [%r63+512];
	fma.rn.f32 	%f192, %f190, %f191, %f189;
	ld.shared.f32 	%f193, [%r5+36];
	ld.shared.f32 	%f194, [%r63+576];
	fma.rn.f32 	%f195, %f193, %f194, %f192;
	ld.shared.f32 	%f196, [%r5+40];
	ld.shared.f32 	%f197, [%r63+640];
	fma.rn.f32 	%f198, %f196, %f197, %f195;
	ld.shared.f32 	%f199, [%r5+44];
	ld.shared.f32 	%f200, [%r63+704];
	fma.rn.f32 	%f201, %f199, %f200, %f198;
	ld.shared.f32 	%f202, [%r5+48];
	ld.shared.f32 	%f203, [%r63+768];
	fma.rn.f32 	%f204, %f202, %f203, %f201;
	ld.shared.f32 	%f205, [%r5+52];
	ld.shared.f32 	%f206, [%r63+832];
	fma.rn.f32 	%f207, %f205, %f206, %f204;
	ld.shared.f32 	%f208, [%r5+56];
	ld.shared.f32 	%f209, [%r63+896];
	fma.rn.f32 	%f210, %f208, %f209, %f207;
	ld.shared.f32 	%f211, [%r5+60];
	ld.shared.f32 	%f212, [%r63+960];
	fma.rn.f32 	%f367, %f211, %f212, %f210;
	bar.sync 	0;
	add.s32 	%r96, %r96, 64;
	shl.b32 	%r65, %r43, 6;
	add.s32 	%r94, %r94, %r65;
	add.s32 	%r93, %r93, %r65;
	add.s32 	%r92, %r92, %r65;
	add.s32 	%r91, %r91, %r65;
	add.s32 	%r90, %r90, 64;
	add.s32 	%r89, %r89, 64;
	add.s32 	%r88, %r88, 64;
	add.s32 	%r87, %r87, 64;
	add.s32 	%r86, %r86, 4;
	setp.ne.s32 	%p3, %r86, 0;
	@%p3 bra 	$L__BB0_3;
$L__BB0_4:
	ld.param.u64 	%rd69, [_Z5segmmILi16EEvPfS0_S0_iii_param_1];
	cvta.to.global.u64 	%rd4, %rd69;
	shl.b32 	%r67, %r2, 6;
	mov.u32 	%r68, _ZZ5segmmILi16EEvPfS0_S0_iiiE10d_B_shared;
	shl.b32 	%r69, %r1, 2;
	add.s32 	%r39, %r68, %r69;
	add.s32 	%r37, %r39, %r67;
	add.s32 	%r38, %r5, %r69;
	shr.u32 	%r70, %r6, 4;
	add.s32 	%r71, %r70, 1;
	and.b32  	%r66, %r71, 3;
	setp.eq.s32 	%p4, %r66, 0;
	@%p4 bra 	$L__BB0_9;
	setp.eq.s32 	%p5, %r66, 1;
	@%p5 bra 	$L__BB0_7;
	add.s32 	%r72, %r4, %r96;
	cvt.s64.s32 	%rd41, %r72;
	add.s64 	%rd42, %rd41, %rd2;
	shl.b64 	%rd43, %rd42, 2;
	add.s64 	%rd44, %rd1, %rd43;
	ld.global.f32 	%f214, [%rd44];
	st.shared.f32 	[%r38], %f214;
	add.s32 	%r73, %r96, %r2;
	mad.lo.s32 	%r74, %r73, %r43, %r1;
	cvt.s64.s32 	%rd45, %r74;
	add.s64 	%rd46, %rd45, %rd3;
	shl.b64 	%rd47, %rd46, 2;
	add.s64 	%rd48, %rd4, %rd47;
	ld.global.f32 	%f215, [%rd48];
	st.shared.f32 	[%r37], %f215;
	bar.sync 	0;
	ld.shared.f32 	%f216, [%r5];
	ld.shared.f32 	%f217, [%r39];
	fma.rn.f32 	%f218, %f216, %f217, %f367;
	ld.shared.f32 	%f219, [%r5+4];
	ld.shared.f32 	%f220, [%r39+64];
	fma.rn.f32 	%f221, %f219, %f220, %f218;
	ld.shared.f32 	%f222, [%r5+8];
	ld.shared.f32 	%f223, [%r39+128];
	fma.rn.f32 	%f224, %f222, %f223, %f221;
	ld.shared.f32 	%f225, [%r5+12];
	ld.shared.f32 	%f226, [%r39+192];
	fma.rn.f32 	%f227, %f225, %f226, %f224;
	ld.shared.f32 	%f228, [%r5+16];
	ld.shared.f32 	%f229, [%r39+256];
	fma.rn.f32 	%f230, %f228, %f229, %f227;
	ld.shared.f32 	%f231, [%r5+20];
	ld.shared.f32 	%f232, [%r39+320];
	fma.rn.f32 	%f233, %f231, %f232, %f230;
	ld.shared.f32 	%f234, [%r5+24];
	ld.shared.f32 	%f235, [%r39+384];
	fma.rn.f32 	%f236, %f234, %f235, %f233;
	ld.shared.f32 	%f237, [%r5+28];
	ld.shared.f32 	%f238, [%r39+448];
	fma.rn.f32 	%f239, %f237, %f238, %f236;
	ld.shared.f32 	%f240, [%r5+32];
	ld.shared.f32 	%f241, [%r39+512];
	fma.rn.f32 	%f242, %f240, %f241, %f239;
	ld.shared.f32 	%f243, [%r5+36];
	ld.shared.f32 	%f244, [%r39+576];
	fma.rn.f32 	%f245, %f243, %f244, %f242;
	ld.shared.f32 	%f246, [%r5+40];
	ld.shared.f32 	%f247, [%r39+640];
	fma.rn.f32 	%f248, %f246, %f247, %f245;
	ld.shared.f32 	%f249, [%r5+44];
	ld.shared.f32 	%f250, [%r39+704];
	fma.rn.f32 	%f251, %f249, %f250, %f248;
	ld.shared.f32 	%f252, [%r5+48];
	ld.shared.f32 	%f253, [%r39+768];
	fma.rn.f32 	%f254, %f252, %f253, %f251;
	ld.shared.f32 	%f255, [%r5+52];
	ld.shared.f32 	%f256, [%r39+832];
	fma.rn.f32 	%f257, %f255, %f256, %f254;
	ld.shared.f32 	%f258, [%r5+56];
	ld.shared.f32 	%f259, [%r39+896];
	fma.rn.f32 	%f260, %f258, %f259, %f257;
	ld.shared.f32 	%f261, [%r5+60];
	ld.shared.f32 	%f262, [%r39+960];
	fma.rn.f32 	%f263, %f261, %f262, %f260;
	bar.sync 	0;
	add.s32 	%r75, %r72, 16;
	cvt.s64.s32 	%rd49, %r75;
	add.s64 	%rd50, %rd49, %rd2;
	shl.b64 	%rd51, %rd50, 2;
	add.s64 	%rd52, %rd1, %rd51;
	ld.global.f32 	%f264, [%rd52];
	st.shared.f32 	[%r38], %f264;
	add.s32 	%r76, %r73, 16;
	mad.lo.s32 	%r77, %r76, %r43, %r1;
	cvt.s64.s32 	%rd53, %r77;
	add.s64 	%rd54, %rd53, %rd3;
	shl.b64 	%rd55, %rd54, 2;
	add.s64 	%rd56, %rd4, %rd55;
	ld.global.f32 	%f265, [%rd56];
	st.shared.f32 	[%r37], %f265;
	bar.sync 	0;
	ld.shared.f32 	%f266, [%r5];
	ld.shared.f32 	%f267, [%r39];
	fma.rn.f32 	%f268, %f266, %f267, %f263;
	ld.shared.f32 	%f269, [%r5+4];
	ld.shared.f32 	%f270, [%r39+64];
	fma.rn.f32 	%f271, %f269, %f270, %f268;
	ld.shared.f32 	%f272, [%r5+8];
	ld.shared.f32 	%f273, [%r39+128];
	fma.rn.f32 	%f274, %f272, %f273, %f271;
	ld.shared.f32 	%f275, [%r5+12];
	ld.shared.f32 	%f276, [%r39+192];
	fma.rn.f32 	%f277, %f275, %f276, %f274;
	ld.shared.f32 	%f278, [%r5+16];
	ld.shared.f32 	%f279, [%r39+256];
	fma.rn.f32 	%f280, %f278, %f279, %f277;
	ld.shared.f32 	%f281, [%r5+20];
	ld.shared.f32 	%f282, [%r39+320];
	fma.rn.f32 	%f283, %f281, %f282, %f280;
	ld.shared.f32 	%f284, [%r5+24];
	ld.shared.f32 	%f285, [%r39+384];
	fma.rn.f32 	%f286, %f284, %f285, %f283;
	ld.shared.f32 	%f287, [%r5+28];
	ld.shared.f32 	%f288, [%r39+448];
	fma.rn.f32 	%f289, %f287, %f288, %f286;
	ld.shared.f32 	%f290, [%r5+32];
	ld.shared.f32 	%f291, [%r39+512];
	fma.rn.f32 	%f292, %f290, %f291, %f289;
	ld.shared.f32 	%f293, [%r5+36];
	ld.shared.f32 	%f294, [%r39+576];
	fma.rn.f32 	%f295, %f293, %f294, %f292;
	ld.shared.f32 	%f296, [%r5+40];
	ld.shared.f32 	%f297, [%r39+640];
	fma.rn.f32 	%f298, %f296, %f297, %f295;
	ld.shared.f32 	%f299, [%r5+44];
	ld.shared.f32 	%f300, [%r39+704];
	fma.rn.f32 	%f301, %f299, %f300, %f298;
	ld.shared.f32 	%f302, [%r5+48];
	ld.shared.f32 	%f303, [%r39+768];
	fma.rn.f32 	%f304, %f302, %f303, %f301;
	ld.shared.f32 	%f305, [%r5+52];
	ld.shared.f32 	%f306, [%r39+832];
	fma.rn.f32 	%f307, %f305, %f306, %f304;
	ld.shared.f32 	%f308, [%r5+56];
	ld.shared.f32 	%f309, [%r39+896];
	fma.rn.f32 	%f310, %f308, %f309, %f307;
	ld.shared.f32 	%f311, [%r5+60];
	ld.shared.f32 	%f312, [%r39+960];
	fma.rn.f32 	%f367, %f311, %f312, %f310;
	bar.sync 	0;
	add.s32 	%r96, %r96, 32;
$L__BB0_7:
	and.b32  	%r78, %r6, 16;
	setp.ne.s32 	%p6, %r78, 0;
	@%p6 bra 	$L__BB0_9;
	add.s32 	%r79, %r4, %r96;
	cvt.s64.s32 	%rd57, %r79;
	add.s64 	%rd58, %rd57, %rd2;
	shl.b64 	%rd59, %rd58, 2;
	add.s64 	%rd60, %rd1, %rd59;
	ld.global.f32 	%f313, [%rd60];
	st.shared.f32 	[%r38], %f313;
	add.s32 	%r80, %r96, %r2;
	mad.lo.s32 	%r81, %r80, %r43, %r1;
	cvt.s64.s32 	%rd61, %r81;
	add.s64 	%rd62, %rd61, %rd3;
	shl.b64 	%rd63, %rd62, 2;
	add.s64 	%rd64, %rd4, %rd63;
	ld.global.f32 	%f314, [%rd64];
	st.shared.f32 	[%r37], %f314;
	bar.sync 	0;
	ld.shared.f32 	%f315, [%r5];
	ld.shared.f32 	%f316, [%r39];
	fma.rn.f32 	%f317, %f315, %f316, %f367;
	ld.shared.f32 	%f318, [%r5+4];
	ld.shared.f32 	%f319, [%r39+64];
	fma.rn.f32 	%f320, %f318, %f319, %f317;
	ld.shared.f32 	%f321, [%r5+8];
	ld.shared.f32 	%f322, [%r39+128];
	fma.rn.f32 	%f323, %f321, %f322, %f320;
	ld.shared.f32 	%f324, [%r5+12];
	ld.shared.f32 	%f325, [%r39+192];
	fma.rn.f32 	%f326, %f324, %f325, %f323;
	ld.shared.f32 	%f327, [%r5+16];
	ld.shared.f32 	%f328, [%r39+256];
	fma.rn.f32 	%f329, %f327, %f328, %f326;
	ld.shared.f32 	%f330, [%r5+20];
	ld.shared.f32 	%f331, [%r39+320];
	fma.rn.f32 	%f332, %f330, %f331, %f329;
	ld.shared.f32 	%f333, [%r5+24];
	ld.shared.f32 	%f334, [%r39+384];
	fma.rn.f32 	%f335, %f333, %f334, %f332;
	ld.shared.f32 	%f336, [%r5+28];
	ld.shared.f32 	%f337, [%r39+448];
	fma.rn.f32 	%f338, %f336, %f337, %f335;
	ld.shared.f32 	%f339, [%r5+32];
	ld.shared.f32 	%f340, [%r39+512];
	fma.rn.f32 	%f341, %f339, %f340, %f338;
	ld.shared.f32 	%f342, [%r5+36];
	ld.shared.f32 	%f343, [%r39+576];
	fma.rn.f32 	%f344, %f342, %f343, %f341;
	ld.shared.f32 	%f345, [%r5+40];
	ld.shared.f32 	%f346, [%r39+640];
	fma.rn.f32 	%f347, %f345, %f346, %f344;
	ld.shared.f32 	%f348, [%r5+44];
	ld.shared.f32 	%f349, [%r39+704];
	fma.rn.f32 	%f350, %f348, %f349, %f347;
	ld.shared.f32 	%f351, [%r5+48];
	ld.shared.f32 	%f352, [%r39+768];
	fma.rn.f32 	%f353, %f351, %f352, %f350;
	ld.shared.f32 	%f354, [%r5+52];
	ld.shared.f32 	%f355, [%r39+832];
	fma.rn.f32 	%f356, %f354, %f355, %f353;
	ld.shared.f32 	%f357, [%r5+56];
	ld.shared.f32 	%f358, [%r39+896];
	fma.rn.f32 	%f359, %f357, %f358, %f356;
	ld.shared.f32 	%f360, [%r5+60];
	ld.shared.f32 	%f361, [%r39+960];
	fma.rn.f32 	%f367, %f360, %f361, %f359;
	bar.sync 	0;
$L__BB0_9:
	ld.param.u64 	%rd70, [_Z5segmmILi16EEvPfS0_S0_iii_param_2];
	cvt.u32.u64 	%r82, %rd3;
	cvta.to.global.u64 	%rd65, %rd70;
	add.s32 	%r83, %r3, %r2;
	add.s32 	%r84, %r82, %r1;
	mad.lo.s32 	%r85, %r43, %r83, %r84;
	mul.wide.s32 	%rd66, %r85, 4;
	add.s64 	%rd67, %rd65, %rd66;
	st.global.f32 	[%rd67], %f367;
	ret;

}


// ===== COMPILED SASS (sm_100) =====

	.target	sm_100

	.elftype	@"ET_EXEC"


//--------------------- .note.nv.tkinfo           --------------------------
	.section	.note.nv.tkinfo,"",@"SHT_NOTE"
	.sectionflags	@"SHF_NOTE_NV_TKINFO"
	.tkinfo
        /*0018*/ 	.word	0x00000002
        /*0030*/ 	.string	""
        /*0030*/ 	.string	"ptxas"
        /*0030*/ 	.string	"Cuda compilation tools, release 13.0, V13.0.88"
        /*0030*/ 	.string	"Build cuda_13.0.r13.0/compiler.36424714_0"
        /*0030*/ 	.string	"-arch sm_100 -m 64 "



//--------------------- .note.nv.cuinfo           --------------------------
	.section	.note.nv.cuinfo,"",@"SHT_NOTE"
	.sectionflags	@"SHF_NOTE_NV_CUINFO"
        /*0018*/ 	.short	0x0002
        /*001a*/ 	.short	0x0064
        /*001c*/ 	.short	0x0082
	.zero		2


//--------------------- .nv.info                  --------------------------
	.section	.nv.info,"",@"SHT_CUDA_INFO"
	.align	4


	//----- nvinfo : EIATTR_REGCOUNT
	.align		4
        /*0000*/ 	.byte	0x04, 0x2f
        /*0002*/ 	.short	(.L_1 - .L_0)
	.align		4
.L_0:
        /*0004*/ 	.word	index@(_Z5segmmILi16EEvPfS0_S0_iii)
        /*0008*/ 	.word	0x00000020


	//----- nvinfo : EIATTR_FRAME_SIZE
	.align		4
.L_1:
        /*000c*/ 	.byte	0x04, 0x11
        /*000e*/ 	.short	(.L_3 - .L_2)
	.align		4
.L_2:
        /*0010*/ 	.word	index@(_Z5segmmILi16EEvPfS0_S0_iii)
        /*0014*/ 	.word	0x00000000


	//----- nvinfo : EIATTR_MIN_STACK_SIZE
	.align		4
.L_3:
        /*0018*/ 	.byte	0x04, 0x12
        /*001a*/ 	.short	(.L_5 - .L_4)
	.align		4
.L_4:
        /*001c*/ 	.word	index@(_Z5segmmILi16EEvPfS0_S0_iii)
        /*0020*/ 	.word	0x00000000
.L_5:


//--------------------- .nv.compat                --------------------------
	.section	.nv.compat,"",@"SHT_CUDA_COMPAT_INFO"
	.align	4
        /*0000*/ 	.byte	0x02, 0x09, 0x00, 0x00, 0x02, 0x02, 0x01, 0x00, 0x02, 0x05, 0x05, 0x00, 0x03, 0x07, 0x01, 0x01
        /*0010*/ 	.byte	0x02, 0x03, 0x00, 0x00, 0x02, 0x06, 0x01, 0x00, 0x04, 0x0b, 0x08, 0x00, 0x09, 0x00, 0x00, 0x00
        /*0020*/ 	.byte	0x00, 0x00, 0x00, 0x00


//--------------------- .nv.info._Z5segmmILi16EEvPfS0_S0_iii --------------------------
	.section	.nv.info._Z5segmmILi16EEvPfS0_S0_iii,"",@"SHT_CUDA_INFO"
	.sectionflags	@""
	.align	4


	//----- nvinfo : EIATTR_CUDA_API_VERSION
	.align		4
        /*0000*/ 	.byte	0x04, 0x37
        /*0002*/ 	.short	(.L_7 - .L_6)
.L_6:
        /*0004*/ 	.word	0x00000082


	//----- nvinfo : EIATTR_KPARAM_INFO
	.align		4
.L_7:
        /*0008*/ 	.byte	0x04, 0x17
        /*000a*/ 	.short	(.L_9 - .L_8)
.L_8:
        /*000c*/ 	.word	0x00000000
        /*0010*/ 	.short	0x0005
        /*0012*/ 	.short	0x0020
        /*0014*/ 	.byte	0x00, 0xf0, 0x11, 0x00


	//----- nvinfo : EIATTR_KPARAM_INFO
	.align		4
.L_9:
        /*0018*/ 	.byte	0x04, 0x17
        /*001a*/ 	.short	(.L_11 - .L_10)
.L_10:
        /*001c*/ 	.word	0x00000000
        /*0020*/ 	.short	0x0004
        /*0022*/ 	.short	0x001c
        /*0024*/ 	.byte	0x00, 0xf0, 0x11, 0x00


	//----- nvinfo : EIATTR_KPARAM_INFO
	.align		4
.L_11:
        /*0028*/ 	.byte	0x04, 0x17
        /*002a*/ 	.short	(.L_13 - .L_12)
.L_12:
        /*002c*/ 	.word	0x00000000
        /*0030*/ 	.short	0x0003
        /*0032*/ 	.short	0x0018
        /*0034*/ 	.byte	0x00, 0xf0, 0x11, 0x00


	//----- nvinfo : EIATTR_KPARAM_INFO
	.align		4
.L_13:
        /*0038*/ 	.byte	0x04, 0x17
        /*003a*/ 	.short	(.L_15 - .L_14)
.L_14:
        /*003c*/ 	.word	0x00000000
        /*0040*/ 	.short	0x0002
        /*0042*/ 	.short	0x0010
        /*0044*/ 	.byte	0x00, 0xf5, 0x21, 0x00


	//----- nvinfo : EIATTR_KPARAM_INFO
	.align		4
.L_15:
        /*0048*/ 	.byte	0x04, 0x17
        /*004a*/ 	.short	(.L_17 - .L_16)
.L_16:
        /*004c*/ 	.word	0x00000000
        /*0050*/ 	.short	0x0001
        /*0052*/ 	.short	0x0008
        /*0054*/ 	.byte	0x00, 0xf5, 0x21, 0x00


	//----- nvinfo : EIATTR_KPARAM_INFO
	.align		4
.L_17:
        /*0058*/ 	.byte	0x04, 0x17
        /*005a*/ 	.short	(.L_19 - .L_18)
.L_18:
        /*005c*/ 	.word	0x00000000
        /*0060*/ 	.short	0x0000
        /*0062*/ 	.short	0x0000
        /*0064*/ 	.byte	0x00, 0xf5, 0x21, 0x00


	//----- nvinfo : EIATTR_SPARSE_MMA_MASK
	.align		4
.L_19:
        /*0068*/ 	.byte	0x03, 0x50
        /*006a*/ 	.short	0x0000


	//----- nvinfo : EIATTR_MAXREG_COUNT
	.align		4
        /*006c*/ 	.byte	0x03, 0x1b
        /*006e*/ 	.short	0x00ff


	//----- nvinfo : EIATTR_NUM_BARRIERS
	.align		4
        /*0070*/ 	.byte	0x02, 0x4c
        /*0072*/ 	.byte	0x01
	.zero		1


	//----- nvinfo : EIATTR_MERCURY_ISA_VERSION
	.align		4
        /*0074*/ 	.byte	0x03, 0x5f
        /*0076*/ 	.short	0x0101


	//----- nvinfo : EIATTR_VRC_CTA_INIT_COUNT
	.align		4
        /*0078*/ 	.byte	0x02, 0x4a
	.zero		1
	.zero		1


	//----- nvinfo : EIATTR_EXIT_INSTR_OFFSETS
	.align		4
        /*007c*/ 	.byte	0x04, 0x1c
        /*007e*/ 	.short	(.L_21 - .L_20)


	//   ....[0]....
.L_20:
        /*0080*/ 	.word	0x00001c50


	//----- nvinfo : EIATTR_CBANK_PARAM_SIZE
	.align		4
.L_21:
        /*0084*/ 	.byte	0x03, 0x19
        /*0086*/ 	.short	0x0024


	//----- nvinfo : EIATTR_PARAM_CBANK
	.align		4
        /*0088*/ 	.byte	0x04, 0x0a
        /*008a*/ 	.short	(.L_23 - .L_22)
	.align		4
.L_22:
        /*008c*/ 	.word	index@(.nv.constant0._Z5segmmILi16EEvPfS0_S0_iii)
        /*0090*/ 	.short	0x0380
        /*0092*/ 	.short	0x0024


	//----- nvinfo : EIATTR_SW_WAR
	.align		4
.L_23:
        /*0094*/ 	.byte	0x04, 0x36
        /*0096*/ 	.short	(.L_25 - .L_24)
.L_24:
        /*0098*/ 	.word	0x00000008
.L_25:


//--------------------- .nv.callgraph             --------------------------
	.section	.nv.callgraph,"",@"SHT_CUDA_CALLGRAPH"
	.align	4
	.sectionentsize	8
	.align		4
        /*0000*/ 	.word	0x00000000
	.align		4
        /*0004*/ 	.word	0xffffffff
	.align		4
        /*0008*/ 	.word	0x00000000
	.align		4
        /*000c*/ 	.word	0xfffffffe
	.align		4
        /*0010*/ 	.word	0x00000000
	.align		4
        /*0014*/ 	.word	0xfffffffd
	.align		4
        /*0018*/ 	.word	0x00000000
	.align		4
        /*001c*/ 	.word	0xfffffffc


//--------------------- .text._Z5segmmILi16EEvPfS0_S0_iii --------------------------
	.section	.text._Z5segmmILi16EEvPfS0_S0_iii,"ax",@progbits
	.align	128
        .global         _Z5segmmILi16EEvPfS0_S0_iii
        .type           _Z5segmmILi16EEvPfS0_S0_iii,@function
        .size           _Z5segmmILi16EEvPfS0_S0_iii,(.L_x_5 - _Z5segmmILi16EEvPfS0_S0_iii)
        .other          _Z5segmmILi16EEvPfS0_S0_iii,@"STO_CUDA_ENTRY STV_DEFAULT"
_Z5segmmILi16EEvPfS0_S0_iii:
.text._Z5segmmILi16EEvPfS0_S0_iii:
[----:B------:R-:W-:Y:S01]  /*0000*/  LDC R1, c[0x0][0x37c] ;  /* 0x0000df00ff017b82 */ /* 0x000fe20000000800 */
[----:B------:R-:W0:Y:S07]  /*0010*/  LDCU UR16, c[0x0][0x39c] ;  /* 0x00007380ff1077ac */ /* 0x000e2e0008000800 */
[----:B------:R-:W1:Y:S01]  /*0020*/  S2UR UR5, SR_CTAID.Y ;  /* 0x00000000000579c3 */ /* 0x000e620000002600 */
[----:B------:R-:W2:Y:S01]  /*0030*/  S2R R5, SR_TID.X ;  /* 0x0000000000057919 */ /* 0x000ea20000002100 */
[----:B------:R-:W-:Y:S01]  /*0040*/  HFMA2 R11, -RZ, RZ, 0, 0 ;  /* 0x00000000ff0b7431 */ /* 0x000fe200000001ff */
[----:B------:R-:W1:Y:S01]  /*0050*/  LDCU UR4, c[0x0][0x364] ;  /* 0x00006c80ff0477ac */ /* 0x000e620008000800 */
[----:B------:R-:W3:Y:S01]  /*0060*/  S2R R0, SR_TID.Y ;  /* 0x0000000000007919 */ /* 0x000ee20000002200 */
[----:B------:R-:W4:Y:S03]  /*0070*/  LDCU UR7, c[0x0][0x360] ;  /* 0x00006c00ff0777ac */ /* 0x000f260008000800 */
[----:B------:R-:W4:Y:S01]  /*0080*/  S2UR UR6, SR_CTAID.X ;  /* 0x00000000000679c3 */ /* 0x000f220000002500 */
[----:B------:R-:W2:Y:S01]  /*0090*/  LDCU.64 UR14, c[0x0][0x358] ;  /* 0x00006b00ff0e77ac */ /* 0x000ea20008000a00 */
[----:B0-----:R-:W-:-:S02]  /*00a0*/  UISETP.GE.AND UP0, UPT, UR16, 0x1, UPT ;  /* 0x000000011000788c */ /* 0x001fc4000bf06270 */
[----:B-1----:R-:W-:Y:S02]  /*00b0*/  UIMAD UR5, UR5, UR4, URZ ;  /* 0x00000004050572a4 */ /* 0x002fe4000f8e02ff */
[----:B----4-:R-:W-:-:S05]  /*00c0*/  UIMAD UR6, UR6, UR7, URZ ;  /* 0x00000007060672a4 */ /* 0x010fca000f8e02ff */
[----:B--2---:R-:W-:Y:S07]  /*00d0*/  BRA.U !UP0, `(.L_x_0) ;  /* 0x0000001908bc7547 */ /* 0x004fee000b800000 */
[----:B------:R-:W0:Y:S01]  /*00e0*/  S2UR UR10, SR_CgaCtaId ;  /* 0x00000000000a79c3 */ /* 0x000e220000008800 */
[----:B------:R-:W1:Y:S01]  /*00f0*/  LDCU UR20, c[0x0][0x39c] ;  /* 0x00007380ff1477ac */ /* 0x000e620008000800 */
[----:B---3--:R-:W-:Y:S01]  /*0100*/  IMAD R2, R0, UR16, R5 ;  /* 0x0000001000027c24 */ /* 0x008fe2000f8e0205 */
[----:B------:R-:W-:Y:S01]  /*0110*/  MOV R11, RZ ;  /* 0x000000ff000b7202 */ /* 0x000fe20000000f00 */
[----:B------:R-:W-:Y:S01]  /*0120*/  UISETP.GE.U32.AND UP1, UPT, UR16, 0x31, UPT ;  /* 0x000000311000788c */ /* 0x000fe2000bf26070 */
[----:B------:R-:W-:-:S03]  /*0130*/  UMOV UR7, 0x400 ;  /* 0x0000040000077882 */ /* 0x000fc60000000000 */
[----:B------:R-:W2:Y:S01]  /*0140*/  S2UR UR11, SR_CgaCtaId ;  /* 0x00000000000b79c3 */ /* 0x000ea20000008800 */
[----:B------:R-:W-:Y:S01]  /*0150*/  UMOV UR4, 0x400 ;  /* 0x0000040000047882 */ /* 0x000fe20000000000 */
[----:B------:R-:W-:Y:S02]  /*0160*/  UIADD3 UR8, UPT, UPT, UR16, -0x1, URZ ;  /* 0xffffffff10087890 */ /* 0x000fe4000fffe0ff */
[----:B------:R-:W-:Y:S02]  /*0170*/  UIADD3 UR4, UPT, UPT, UR4, 0x400, URZ ;  /* 0x0000040004047890 */ /* 0x000fe4000fffe0ff */
[----:B------:R-:W-:Y:S02]  /*0180*/  UIMAD UR12, UR5, UR16, URZ ;  /* 0x00000010050c72a4 */ /* 0x000fe4000f8e02ff */
[----:B------:R-:W-:Y:S02]  /*0190*/  ULEA.HI UR8, UR8, 0x1, URZ, 0x1c ;  /* 0x0000000108087891 */ /* 0x000fe4000f8fe0ff */
[----:B-1----:R-:W-:-:S04]  /*01a0*/  UIADD3 UR21, UPT, UPT, UR20, -0x1, URZ ;  /* 0xffffffff14157890 */ /* 0x002fc8000fffe0ff */
[----:B------:R-:W-:Y:S02]  /*01b0*/  ULEA.HI UR9, UR21, 0x1, URZ, 0x1c ;  /* 0x0000000115097891 */ /* 0x000fe4000f8fe0ff */
[----:B0-----:R-:W-:Y:S02]  /*01c0*/  ULEA UR13, UR10, UR7, 0x18 ;  /* 0x000000070a0d7291 */ /* 0x001fe4000f8ec0ff */
[----:B------:R-:W-:-:S04]  /*01d0*/  ULOP3.LUT UP0, UR9, UR9, 0x3, URZ, 0xc0, !UPT ;  /* 0x0000000309097892 */ /* 0x000fc8000f80c0ff */
[----:B------:R-:W-:Y:S01]  /*01e0*/  LEA R17, R0, UR13, 0x6 ;  /* 0x0000000d00117c11 */ /* 0x000fe2000f8e30ff */
[----:B--2---:R-:W-:-:S03]  /*01f0*/  ULEA UR11, UR11, UR4, 0x18 ;  /* 0x000000040b0b7291 */ /* 0x004fc6000f8ec0ff */
[----:B------:R-:W-:Y:S01]  /*0200*/  UMOV UR4, URZ ;  /* 0x000000ff00047c82 */ /* 0x000fe20008000000 */
[----:B------:R-:W-:Y:S08]  /*0210*/  BRA.U !UP1, `(.L_x_1) ;  /* 0x0000000d09b47547 */ /* 0x000ff0000b800000 */
[----:B------:R-:W0:Y:S01]  /*0220*/  LDC R3, c[0x0][0x3a0] ;  /* 0x0000e800ff037b82 */ /* 0x000e220000000800 */
[----:B------:R-:W-:Y:S01]  /*0230*/  UIADD3 UR7, UPT, UPT, UR7, 0x400, URZ ;  /* 0x0000040007077890 */ /* 0x000fe2000fffe0ff */
[C---:B------:R-:W-:Y:S01]  /*0240*/  IADD3 R22, PT, PT, R0.reuse, 0x10, RZ ;  /* 0x0000001000167810 */ /* 0x040fe20007ffe0ff */
[----:B------:R-:W-:Y:S01]  /*0250*/  ULOP3.LUT UR8, UR8, 0x1ffffffc, URZ, 0xc0, !UPT ;  /* 0x1ffffffc08087892 */ /* 0x000fe2000f8ec0ff */
[C---:B------:R-:W-:Y:S01]  /*0260*/  IADD3 R20, PT, PT, R0.reuse, 0x20, RZ ;  /* 0x0000002000147810 */ /* 0x040fe20007ffe0ff */
[----:B------:R-:W-:Y:S01]  /*0270*/  ULEA UR7, UR10, UR7, 0x18 ;  /* 0x000000070a077291 */ /* 0x000fe2000f8ec0ff */
[----:B------:R-:W-:Y:S01]  /*0280*/  IADD3 R18, PT, PT, R0, 0x30, RZ ;  /* 0x0000003000127810 */ /* 0x000fe20007ffe0ff */
[----:B------:R-:W1:Y:S01]  /*0290*/  LDCU.128 UR16, c[0x0][0x380] ;  /* 0x00007000ff1077ac */ /* 0x000e620008000c00 */
[C---:B------:R-:W-:Y:S02]  /*02a0*/  IADD3 R7, PT, PT, R2.reuse, 0x10, RZ ;  /* 0x0000001002077810 */ /* 0x040fe40007ffe0ff */
[C---:B------:R-:W-:Y:S01]  /*02b0*/  IADD3 R6, PT, PT, R2.reuse, 0x20, RZ ;  /* 0x0000002002067810 */ /* 0x040fe20007ffe0ff */
[----:B------:R-:W-:Y:S01]  /*02c0*/  UIADD3 UR8, UPT, UPT, -UR8, URZ, URZ ;  /* 0x000000ff08087290 */ /* 0x000fe2000fffe1ff */
[----:B------:R-:W-:Y:S01]  /*02d0*/  IADD3 R4, PT, PT, R2, 0x30, RZ ;  /* 0x0000003002047810 */ /* 0x000fe20007ffe0ff */
[----:B------:R-:W-:Y:S01]  /*02e0*/  UMOV UR4, URZ ;  /* 0x000000ff00047c82 */ /* 0x000fe20008000000 */
[----:B------:R-:W-:Y:S01]  /*02f0*/  MOV R11, RZ ;  /* 0x000000ff000b7202 */ /* 0x000fe20000000f00 */
[----:B0-----:R-:W-:-:S02]  /*0300*/  IMAD R22, R22, R3, R5 ;  /* 0x0000000316167224 */ /* 0x001fc400078e0205 */
[-CC-:B------:R-:W-:Y:S02]  /*0310*/  IMAD R20, R20, R3.reuse, R5.reuse ;  /* 0x0000000314147224 */ /* 0x180fe400078e0205 */
[-CC-:B------:R-:W-:Y:S02]  /*0320*/  IMAD R18, R18, R3.reuse, R5.reuse ;  /* 0x0000000312127224 */ /* 0x180fe400078e0205 */
[----:B------:R-:W-:Y:S01]  /*0330*/  IMAD R16, R0, R3, R5 ;  /* 0x0000000300107224 */ /* 0x000fe200078e0205 */
[----:B-1----:R-:W-:-:S07]  /*0340*/  LEA R5, R5, UR7, 0x2 ;  /* 0x0000000705057c11 */ /* 0x002fce000f8e10ff */
.L_x_2:
[----:B------:R-:W-:Y:S02]  /*0350*/  IADD3 R12, P0, PT, R2, UR12, RZ ;  /* 0x0000000c020c7c10 */ /* 0x000fe4000ff1e0ff */
[----:B------:R-:W-:Y:S02]  /*0360*/  IADD3 R9, P1, PT, R16, UR6, RZ ;  /* 0x0000000610097c10 */ /* 0x000fe4000ff3e0ff */
[----:B------:R-:W-:Y:S02]  /*0370*/  LEA.HI.X.SX32 R13, R2, RZ, 0x1, P0 ;  /* 0x000000ff020d7211 */ /* 0x000fe400000f0eff */
[----:B------:R-:W-:Y:S02]  /*0380*/  LEA R24, P0, R12, UR16, 0x2 ;  /* 0x000000100c187c11 */ /* 0x000fe4000f8010ff */
[----:B------:R-:W-:Y:S02]  /*0390*/  LEA.HI.X.SX32 R10, R16, RZ, 0x1, P1 ;  /* 0x000000ff100a7211 */ /* 0x000fe400008f0eff */
[----:B------:R-:W-:-:S02]  /*03a0*/  LEA R8, P1, R9, UR18, 0x2 ;  /* 0x0000001209087c11 */ /* 0x000fc4000f8210ff */
[----:B------:R-:W-:Y:S02]  /*03b0*/  LEA.HI.X R25, R12, UR17, R13, 0x2, P0 ;  /* 0x000000110c197c11 */ /* 0x000fe400080f140d */
[----:B------:R-:W-:-:S03]  /*03c0*/  LEA.HI.X R9, R9, UR19, R10, 0x2, P1 ;  /* 0x0000001309097c11 */ /* 0x000fc600088f140a */
[----:B------:R-:W2:Y:S04]  /*03d0*/  LDG.E R24, desc[UR14][R24.64] ;  /* 0x0000000e18187981 */ /* 0x000ea8000c1e1900 */
[----:B------:R-:W3:Y:S01]  /*03e0*/  LDG.E R28, desc[UR14][R8.64] ;  /* 0x0000000e081c7981 */ /* 0x000ee2000c1e1900 */
[----:B------:R-:W-:Y:S01]  /*03f0*/  LEA R19, R0, R5, 0x6 ;  /* 0x0000000500137211 */ /* 0x000fe200078e30ff */
[----:B------:R-:W0:Y:S02]  /*0400*/  S2R R10, SR_TID.X ;  /* 0x00000000000a7919 */ /* 0x000e240000002100 */
[----:B0-----:R-:W-:-:S05]  /*0410*/  LEA R21, R10, R17, 0x2 ;  /* 0x000000110a157211 */ /* 0x001fca00078e10ff */
[----:B--2---:R-:W-:Y:S04]  /*0420*/  STS [R21], R24 ;  /* 0x0000001815007388 */ /* 0x004fe80000000800 */
[----:B---3--:R-:W-:Y:S01]  /*0430*/  STS [R19], R28 ;  /* 0x0000001c13007388 */ /* 0x008fe20000000800 */
[----:B------:R-:W-:Y:S06]  /*0440*/  BAR.SYNC.DEFER_BLOCKING 0x0 ;  /* 0x0000000000007b1d */ /* 0x000fec0000010000 */
[----:B------:R-:W-:Y:S04]  /*0450*/  LDS R10, [R5] ;  /* 0x00000000050a7984 */ /* 0x000fe80000000800 */
[----:B------:R-:W0:Y:S04]  /*0460*/  LDS.128 R12, [R17] ;  /* 0x00000000110c7984 */ /* 0x000e280000000c00 */
[----:B------:R-:W1:Y:S04]  /*0470*/  LDS R23, [R5+0x40] ;  /* 0x0000400005177984 */ /* 0x000e680000000800 */
[----:B------:R-:W2:Y:S04]  /*0480*/  LDS R25, [R5+0x80] ;  /* 0x0000800005197984 */ /* 0x000ea80000000800 */
[----:B------:R-:W3:Y:S04]  /*0490*/  LDS R26, [R5+0xc0] ;  /* 0x0000c000051a7984 */ /* 0x000ee80000000800 */
[----:B------:R-:W-:Y:S04]  /*04a0*/  LDS R27, [R5+0x100] ;  /* 0x00010000051b7984 */ /* 0x000fe80000000800 */
[----:B------:R-:W-:Y:S04]  /*04b0*/  LDS R24, [R5+0x140] ;  /* 0x0001400005187984 */ /* 0x000fe80000000800 */
[----:B------:R-:W-:Y:S01]  /*04c0*/  LDS R28, [R5+0x340] ;  /* 0x00034000051c7984 */ /* 0x000fe20000000800 */
[----:B0-----:R-:W-:-:S03]  /*04d0*/  FFMA R12, R12, R10, R11 ;  /* 0x0000000a0c0c7223 */ /* 0x001fc6000000000b */
[----:B------:R-:W0:Y:S01]  /*04e0*/  LDS.128 R8, [R17+0x10] ;  /* 0x0000100011087984 */ /* 0x000e220000000c00 */
[----:B-1----:R-:W-:-:S03]  /*04f0*/  FFMA R12, R23, R13, R12 ;  /* 0x0000000d170c7223 */ /* 0x002fc6000000000c */
[----:B------:R-:W1:Y:S01]  /*0500*/  LDS R23, [R5+0x180] ;  /* 0x0001800005177984 */ /* 0x000e620000000800 */
[----:B--2---:R-:W-:-:S04]  /*0510*/  FFMA R25, R25, R14, R12 ;  /* 0x0000000e19197223 */ /* 0x004fc8000000000c */
[----:B---3--:R-:W-:Y:S02]  /*0520*/  FFMA R15, R26, R15, R25 ;  /* 0x0000000f1a0f7223 */ /* 0x008fe40000000019 */
[----:B------:R-:W2:Y:S04]  /*0530*/  LDS R26, [R5+0x1c0] ;  /* 0x0001c000051a7984 */ /* 0x000ea80000000800 */
[----:B------:R-:W-:Y:S01]  /*0540*/  LDS R25, [R5+0x200] ;  /* 0x0002000005197984 */ /* 0x000fe20000000800 */
[----:B0-----:R-:W-:-:S03]  /*0550*/  FFMA R27, R8, R27, R15 ;  /* 0x0000001b081b7223 */ /* 0x001fc6000000000f */
[----:B------:R-:W0:Y:S01]  /*0560*/  LDS.128 R12, [R17+0x20] ;  /* 0x00002000110c7984 */ /* 0x000e220000000c00 */
[----:B------:R-:W-:-:S03]  /*0570*/  FFMA R8, R24, R9, R27 ;  /* 0x0000000918087223 */ /* 0x000fc6000000001b */
[----:B------:R-:W3:Y:S01]  /*0580*/  LDS R24, [R5+0x240] ;  /* 0x0002400005187984 */ /* 0x000ee20000000800 */
[----:B-1----:R-:W-:-:S03]  /*0590*/  FFMA R9, R23, R10, R8 ;  /* 0x0000000a17097223 */ /* 0x002fc60000000008 */
[----:B------:R-:W1:Y:S01]  /*05a0*/  LDS R23, [R5+0x280] ;  /* 0x0002800005177984 */ /* 0x000e620000000800 */
[----:B--2---:R-:W-:Y:S01]  /*05b0*/  FFMA R9, R26, R11, R9 ;  /* 0x0000000b1a097223 */ /* 0x004fe20000000009 */
[C---:B------:R-:W-:Y:S02]  /*05c0*/  IADD3 R11, P0, PT, R7.reuse, UR12, RZ ;  /* 0x0000000c070b7c10 */ /* 0x040fe4000ff1e0ff */
[----:B------:R-:W2:Y:S04]  /*05d0*/  LDS R10, [R5+0x2c0] ;  /* 0x0002c000050a7984 */ /* 0x000ea80000000800 */
[----:B------:R-:W-:Y:S01]  /*05e0*/  LDS R26, [R5+0x3c0] ;  /* 0x0003c000051a7984 */ /* 0x000fe20000000800 */
[----:B0-----:R-:W-:Y:S01]  /*05f0*/  FFMA R9, R12, R25, R9 ;  /* 0x000000190c097223 */ /* 0x001fe20000000009 */
[----:B------:R-:W-:-:S02]  /*0600*/  LEA.HI.X.SX32 R12, R7, RZ, 0x1, P0 ;  /* 0x000000ff070c7211 */ /* 0x000fc400000f0eff */
[----:B------:R-:W-:Y:S01]  /*0610*/  LEA R8, P0, R11, UR16, 0x2 ;  /* 0x000000100b087c11 */ /* 0x000fe2000f8010ff */
[----:B---3--:R-:W-:-:S03]  /*0620*/  FFMA R24, R24, R13, R9 ;  /* 0x0000000d18187223 */ /* 0x008fc60000000009 */
[----:B------:R-:W-:Y:S01]  /*0630*/  LEA.HI.X R9, R11, UR17, R12, 0x2, P0 ;  /* 0x000000110b097c11 */ /* 0x000fe200080f140c */
[----:B-1----:R-:W-:Y:S01]  /*0640*/  FFMA R23, R23, R14, R24 ;  /* 0x0000000e17177223 */ /* 0x002fe20000000018 */
[----:B------:R-:W-:Y:S03]  /*0650*/  LDS R11, [R5+0x300] ;  /* 0x00030000050b7984 */ /* 0x000fe60000000800 */
[----:B--2---:R-:W-:Y:S02]  /*0660*/  FFMA R29, R10, R15, R23 ;  /* 0x0000000f0a1d7223 */ /* 0x004fe40000000017 */
[----:B------:R-:W-:Y:S04]  /*0670*/  LDS R23, [R5+0x380] ;  /* 0x0003800005177984 */ /* 0x000fe80000000800 */
[----:B------:R-:W0:Y:S01]  /*0680*/  LDS.128 R12, [R17+0x30] ;  /* 0x00003000110c7984 */ /* 0x000e220000000c00 */
[----:B------:R-:W-:Y:S01]  /*0690*/  BAR.SYNC.DEFER_BLOCKING 0x0 ;  /* 0x0000000000007b1d */ /* 0x000fe20000010000 */
[----:B------:R-:W-:-:S04]  /*06a0*/  IADD3 R10, P0, PT, R22, UR6, RZ ;  /* 0x00000006160a7c10 */ /* 0x000fc8000ff1e0ff */
[----:B------:R-:W-:Y:S02]  /*06b0*/  LEA.HI.X.SX32 R25, R22, RZ, 0x1, P0 ;  /* 0x000000ff16197211 */ /* 0x000fe400000f0eff */
[----:B------:R-:W-:-:S04]  /*06c0*/  LEA R24, P0, R10, UR18, 0x2 ;  /* 0x000000120a187c11 */ /* 0x000fc8000f8010ff */
[----:B------:R-:W-:Y:S01]  /*06d0*/  LEA.HI.X R25, R10, UR19, R25, 0x2, P0 ;  /* 0x000000130a197c11 */ /* 0x000fe200080f1419 */
[----:B------:R-:W2:Y:S04]  /*06e0*/  LDG.E R8, desc[UR14][R8.64] ;  /* 0x0000000e08087981 */ /* 0x000ea8000c1e1900 */
[----:B------:R-:W3:Y:S01]  /*06f0*/  LDG.E R24, desc[UR14][R24.64] ;  /* 0x0000000e18187981 */ /* 0x000ee2000c1e1900 */
[----:B0-----:R-:W-:-:S04]  /*0700*/  FFMA R29, R12, R11, R29 ;  /* 0x0000000b0c1d7223 */ /* 0x001fc8000000001d */
[----:B------:R-:W-:-:S04]  /*0710*/  FFMA R12, R28, R13, R29 ;  /* 0x0000000d1c0c7223 */ /* 0x000fc8000000001d */
[----:B------:R-:W-:-:S04]  /*0720*/  FFMA R13, R23, R14, R12 ;  /* 0x0000000e170d7223 */ /* 0x000fc8000000000c */
[----:B------:R-:W-:Y:S01]  /*0730*/  FFMA R13, R26, R15, R13 ;  /* 0x0000000f1a0d7223 */ /* 0x000fe2000000000d */
        /* <DEDUP_REMOVED lines=9> */
[----:B------:R-:W-:Y:S01]  /*07d0*/  LDS R29, [R5+0x380] ;  /* 0x00038000051d7984 */ /* 0x000fe20000000800 */
[----:B0-----:R-:W-:-:S03]  /*07e0*/  FFMA R25, R8, R27, R13 ;  /* 0x0000001b08197223 */ /* 0x001fc6000000000d */
[----:B------:R-:W-:Y:S04]  /*07f0*/  LDS R27, [R5+0x100] ;  /* 0x00010000051b7984 */ /* 0x000fe80000000800 */
        /* <DEDUP_REMOVED lines=8> */
[----:B------:R-:W0:Y:S04]  /*0880*/  LDS.128 R8, [R17+0x20] ;  /* 0x0000200011087984 */ /* 0x000e280000000c00 */
[----:B------:R-:W3:Y:S01]  /*0890*/  LDS R12, [R5+0x240] ;  /* 0x00024000050c7984 */ /* 0x000ee20000000800 */
[----:B------:R-:W-:-:S03]  /*08a0*/  FFMA R24, R24, R13, R27 ;  /* 0x0000000d18187223 */ /* 0x000fc6000000001b */
[----:B------:R-:W4:Y:S01]  /*08b0*/  LDS R13, [R5+0x280] ;  /* 0x00028000050d7984 */ /* 0x000f220000000800 */
[----:B-1----:R-:W-:-:S03]  /*08c0*/  FFMA R25, R25, R14, R24 ;  /* 0x0000000e19197223 */ /* 0x002fc60000000018 */
[----:B------:R-:W1:Y:S01]  /*08d0*/  LDS R14, [R5+0x2c0] ;  /* 0x0002c000050e7984 */ /* 0x000e620000000800 */
[----:B--2---:R-:W-:Y:S01]  /*08e0*/  FFMA R15, R26, R15, R25 ;  /* 0x0000000f1a0f7223 */ /* 0x004fe20000000019 */
[----:B------:R-:W-:Y:S02]  /*08f0*/  IADD3 R24, P0, PT, R6, UR12, RZ ;  /* 0x0000000c06187c10 */ /* 0x000fe4000ff1e0ff */
[----:B------:R-:W-:Y:S04]  /*0900*/  LDS R25, [R5+0x300] ;  /* 0x0003000005197984 */ /* 0x000fe80000000800 */
[----:B------:R-:W-:Y:S01]  /*0910*/  LDS R26, [R5+0x3c0] ;  /* 0x0003c000051a7984 */ /* 0x000fe20000000800 */
[----:B0-----:R-:W-:-:S04]  /*0920*/  FFMA R15, R8, R23, R15 ;  /* 0x00000017080f7223 */ /* 0x001fc8000000000f */
[----:B---3--:R-:W-:Y:S01]  /*0930*/  FFMA R12, R12, R9, R15 ;  /* 0x000000090c0c7223 */ /* 0x008fe2000000000f */
[----:B------:R-:W-:Y:S02]  /*0940*/  LEA.HI.X.SX32 R23, R6, RZ, 0x1, P0 ;  /* 0x000000ff06177211 */ /* 0x000fe400000f0eff */
[----:B------:R-:W-:Y:S01]  /*0950*/  LEA R8, P0, R24, UR16, 0x2 ;  /* 0x0000001018087c11 */ /* 0x000fe2000f8010ff */
[----:B----4-:R-:W-:-:S03]  /*0960*/  FFMA R13, R13, R10, R12 ;  /* 0x0000000a0d0d7223 */ /* 0x010fc6000000000c */
[----:B------:R-:W-:Y:S01]  /*0970*/  LEA.HI.X R9, R24, UR17, R23, 0x2, P0 ;  /* 0x0000001118097c11 */ /* 0x000fe200080f1417 */
[----:B-1----:R-:W-:Y:S01]  /*0980*/  FFMA R27, R14, R11, R13 ;  /* 0x0000000b0e1b7223 */ /* 0x002fe2000000000d */
        /* <DEDUP_REMOVED lines=22> */
[----:B------:R-:W4:Y:S04]  /*0af0*/  LDS.128 R12, [R17+0x10] ;  /* 0x00001000110c7984 */ /* 0x000f280000000c00 */
[----:B------:R-:W5:Y:S04]  /*0b00*/  LDS R24, [R5+0x140] ;  /* 0x0001400005187984 */ /* 0x000f680000000800 */
[----:B------:R-:W-:Y:S01]  /*0b10*/  LDS R26, [R5+0x1c0] ;  /* 0x0001c000051a7984 */ /* 0x000fe20000000800 */
[----:B0-----:R-:W-:-:S04]  /*0b20*/  FFMA R23, R8, R23, R29 ;  /* 0x0000001708177223 */ /* 0x001fc8000000001d */
[----:B-1----:R-:W-:Y:S02]  /*0b30*/  FFMA R28, R28, R9, R23 ;  /* 0x000000091c1c7223 */ /* 0x002fe40000000017 */
[----:B------:R-:W0:Y:S02]  /*0b40*/  LDS R23, [R5+0x180] ;  /* 0x0001800005177984 */ /* 0x000e240000000800 */
[----:B--2---:R-:W-:Y:S02]  /*0b50*/  FFMA R10, R21, R10, R28 ;  /* 0x0000000a150a7223 */ /* 0x004fe4000000001c */
[----:B------:R-:W-:Y:S02]  /*0b60*/  LDS R21, [R5+0x200] ;  /* 0x0002000005157984 */ /* 0x000fe40000000800 */
[----:B---3--:R-:W-:Y:S02]  /*0b70*/  FFMA R25, R25, R11, R10 ;  /* 0x0000000b19197223 */ /* 0x008fe4000000000a */
[----:B------:R-:W1:Y:S04]  /*0b80*/  LDS.128 R8, [R17+0x20] ;  /* 0x0000200011087984 */ /* 0x000e680000000c00 */
[----:B------:R-:W-:Y:S01]  /*0b90*/  LDS R28, [R5+0x2c0] ;  /* 0x0002c000051c7984 */ /* 0x000fe20000000800 */
[----:B----4-:R-:W-:-:S03]  /*0ba0*/  FFMA R19, R12, R19, R25 ;  /* 0x000000130c137223 */ /* 0x010fc60000000019 */
[----:B------:R-:W2:Y:S01]  /*0bb0*/  LDS R12, [R5+0x240] ;  /* 0x00024000050c7984 */ /* 0x000ea20000000800 */
[----:B-----5:R-:W-:-:S03]  /*0bc0*/  FFMA R24, R24, R13, R19 ;  /* 0x0000000d18187223 */ /* 0x020fc60000000013 */
[----:B------:R-:W3:Y:S01]  /*0bd0*/  LDS R13, [R5+0x280] ;  /* 0x00028000050d7984 */ /* 0x000ee20000000800 */
[----:B0-----:R-:W-:Y:S01]  /*0be0*/  FFMA R23, R23, R14, R24 ;  /* 0x0000000e17177223 */ /* 0x001fe20000000018 */
[----:B------:R-:W-:-:S03]  /*0bf0*/  IADD3 R14, P0, PT, R4, UR12, RZ ;  /* 0x0000000c040e7c10 */ /* 0x000fc6000ff1e0ff */
[----:B------:R-:W-:Y:S01]  /*0c00*/  FFMA R15, R26, R15, R23 ;  /* 0x0000000f1a0f7223 */ /* 0x000fe20000000017 */
[----:B------:R-:W-:Y:S01]  /*0c10*/  LEA.HI.X.SX32 R19, R4, RZ, 0x1, P0 ;  /* 0x000000ff04137211 */ /* 0x000fe200000f0eff */
[----:B------:R-:W-:Y:S02]  /*0c20*/  LDS R23, [R5+0x340] ;  /* 0x0003400005177984 */ /* 0x000fe40000000800 */
[----:B-1----:R-:W-:Y:S01]  /*0c30*/  FFMA R15, R8, R21, R15 ;  /* 0x00000015080f7223 */ /* 0x002fe2000000000f */
[----:B------:R-:W-:Y:S02]  /*0c40*/  LEA R24, P0, R14, UR16, 0x2 ;  /* 0x000000100e187c11 */ /* 0x000fe4000f8010ff */
[----:B------:R-:W-:Y:S02]  /*0c50*/  IADD3 R8, P1, PT, R18, UR6, RZ ;  /* 0x0000000612087c10 */ /* 0x000fe4000ff3e0ff */
[----:B------:R-:W-:Y:S01]  /*0c60*/  LEA.HI.X R25, R14, UR17, R19, 0x2, P0 ;  /* 0x000000110e197c11 */ /* 0x000fe200080f1413 */
[----:B--2---:R-:W-:Y:S01]  /*0c70*/  FFMA R12, R12, R9, R15 ;  /* 0x000000090c0c7223 */ /* 0x004fe2000000000f */
[----:B------:R-:W-:Y:S01]  /*0c80*/  LEA.HI.X.SX32 R9, R18, RZ, 0x1, P1 ;  /* 0x000000ff12097211 */ /* 0x000fe200008f0eff */
[----:B------:R-:W-:Y:S01]  /*0c90*/  LDS R19, [R5+0x380] ;  /* 0x0003800005137984 */ /* 0x000fe20000000800 */
[----:B------:R-:W-:Y:S01]  /*0ca0*/  LEA R26, P0, R8, UR18, 0x2 ;  /* 0x00000012081a7c11 */ /* 0x000fe2000f8010ff */
[----:B---3--:R-:W-:-:S02]  /*0cb0*/  FFMA R13, R13, R10, R12 ;  /* 0x0000000a0d0d7223 */ /* 0x008fc4000000000c */
[----:B------:R-:W-:Y:S01]  /*0cc0*/  LDS R12, [R5+0x300] ;  /* 0x00030000050c7984 */ /* 0x000fe20000000800 */
[----:B------:R-:W-:Y:S01]  /*0cd0*/  LEA.HI.X R27, R8, UR19, R9, 0x2, P0 ;  /* 0x00000013081b7c11 */ /* 0x000fe200080f1409 */
[----:B------:R-:W-:Y:S02]  /*0ce0*/  FFMA R13, R28, R11, R13 ;  /* 0x0000000b1c0d7223 */ /* 0x000fe4000000000d */
[----:B------:R-:W-:Y:S04]  /*0cf0*/  LDS R28, [R5+0x3c0] ;  /* 0x0003c000051c7984 */ /* 0x000fe80000000800 */
[----:B------:R-:W0:Y:S01]  /*0d00*/  LDS.128 R8, [R17+0x30] ;  /* 0x0000300011087984 */ /* 0x000e220000000c00 */
[----:B------:R-:W-:Y:S06]  /*0d10*/  BAR.SYNC.DEFER_BLOCKING 0x0 ;  /* 0x0000000000007b1d */ /* 0x000fec0000010000 */
[----:B------:R-:W2:Y:S04]  /*0d20*/  LDG.E R29, desc[UR14][R24.64] ;  /* 0x0000000e181d7981 */ /* 0x000ea8000c1e1900 */
[----:B------:R1:W3:Y:S01]  /*0d30*/  LDG.E R26, desc[UR14][R26.64] ;  /* 0x0000000e1a1a7981 */ /* 0x0002e2000c1e1900 */
[----:B------:R-:W4:Y:S01]  /*0d40*/  S2R R14, SR_TID.X ;  /* 0x00000000000e7919 */ /* 0x000f220000002100 */
[----:B------:R-:W-:-:S02]  /*0d50*/  LEA R15, R0, R5, 0x6 ;  /* 0x00000005000f7211 */ /* 0x000fc400078e30ff */
[----:B----4-:R-:W-:Y:S01]  /*0d60*/  LEA R14, R14, R17, 0x2 ;  /* 0x000000110e0e7211 */ /* 0x010fe200078e10ff */
[----:B0-----:R-:W-:-:S04]  /*0d70*/  FFMA R8, R8, R12, R13 ;  /* 0x0000000c08087223 */ /* 0x001fc8000000000d */
[----:B------:R-:W-:-:S04]  /*0d80*/  FFMA R8, R23, R9, R8 ;  /* 0x0000000917087223 */ /* 0x000fc80000000008 */
[----:B------:R-:W-:-:S04]  /*0d90*/  FFMA R19, R19, R10, R8 ;  /* 0x0000000a13137223 */ /* 0x000fc80000000008 */
[----:B-1----:R-:W-:Y:S01]  /*0da0*/  FFMA R27, R28, R11, R19 ;  /* 0x0000000b1c1b7223 */ /* 0x002fe20000000013 */
[----:B------:R-:W-:-:S04]  /*0db0*/  UIADD3 UR8, UPT, UPT, UR8, 0x4, URZ ;  /* 0x0000000408087890 */ /* 0x000fc8000fffe0ff */
[----:B------:R-:W-:Y:S01]  /*0dc0*/  UISETP.NE.AND UP1, UPT, UR8, URZ, UPT ;  /* 0x000000ff0800728c */ /* 0x000fe2000bf25270 */
[C---:B------:R-:W-:Y:S02]  /*0dd0*/  LEA R22, R3.reuse, R22, 0x6 ;  /* 0x0000001603167211 */ /* 0x040fe400078e30ff */
[C---:B------:R-:W-:Y:S02]  /*0de0*/  LEA R20, R3.reuse, R20, 0x6 ;  /* 0x0000001403147211 */ /* 0x040fe400078e30ff */
[C---:B------:R-:W-:Y:S02]  /*0df0*/  LEA R18, R3.reuse, R18, 0x6 ;  /* 0x0000001203127211 */ /* 0x040fe400078e30ff */
[----:B------:R-:W-:Y:S02]  /*0e00*/  LEA R16, R3, R16, 0x6 ;  /* 0x0000001003107211 */ /* 0x000fe400078e30ff */
[----:B------:R-:W-:Y:S02]  /*0e10*/  IADD3 R7, PT, PT, R7, 0x40, RZ ;  /* 0x0000004007077810 */ /* 0x000fe40007ffe0ff */
[----:B------:R-:W-:-:S02]  /*0e20*/  IADD3 R6, PT, PT, R6, 0x40, RZ ;  /* 0x0000004006067810 */ /* 0x000fc40007ffe0ff */
[----:B------:R-:W-:Y:S02]  /*0e30*/  IADD3 R4, PT, PT, R4, 0x40, RZ ;  /* 0x0000004004047810 */ /* 0x000fe40007ffe0ff */
[----:B------:R-:W-:Y:S01]  /*0e40*/  IADD3 R2, PT, PT, R2, 0x40, RZ ;  /* 0x0000004002027810 */ /* 0x000fe20007ffe0ff */
[----:B------:R-:W-:Y:S01]  /*0e50*/  UIADD3 UR4, UPT, UPT, UR4, 0x40, URZ ;  /* 0x0000004004047890 */ /* 0x000fe2000fffe0ff */
        /* <DEDUP_REMOVED lines=19> */
[----:B------:R-:W2:Y:S01]  /*0f90*/  LDS R24, [R5+0x240] ;  /* 0x0002400005187984 */ /* 0x000ea20000000800 */
[----:B----4-:R-:W-:-:S04]  /*0fa0*/  FFMA R19, R8, R19, R25 ;  /* 0x0000001308137223 */ /* 0x010fc80000000019 */
[----:B-----5:R-:W-:Y:S02]  /*0fb0*/  FFMA R26, R26, R9, R19 ;  /* 0x000000091a1a7223 */ /* 0x020fe40000000013 */
[----:B------:R-:W3:Y:S02]  /*0fc0*/  LDS R19, [R5+0x280] ;  /* 0x0002800005137984 */ /* 0x000ee40000000800 */
[----:B0-----:R-:W-:Y:S02]  /*0fd0*/  FFMA R21, R21, R10, R26 ;  /* 0x0000000a15157223 */ /* 0x001fe4000000001a */
[----:B------:R-:W0:Y:S02]  /*0fe0*/  LDS R26, [R5+0x2c0] ;  /* 0x0002c000051a7984 */ /* 0x000e240000000800 */
[----:B------:R-:W-:Y:S02]  /*0ff0*/  FFMA R25, R28, R11, R21 ;  /* 0x0000000b1c197223 */ /* 0x000fe40000000015 */
[----:B------:R-:W-:Y:S04]  /*1000*/  LDS R21, [R5+0x300] ;  /* 0x0003000005157984 */ /* 0x000fe80000000800 */
[----:B------:R-:W4:Y:S01]  /*1010*/  LDS.128 R8, [R17+0x30] ;  /* 0x0000300011087984 */ /* 0x000f220000000c00 */
[----:B-1----:R-:W-:-:S03]  /*1020*/  FFMA R23, R12, R23, R25 ;  /* 0x000000170c177223 */ /* 0x002fc60000000019 */
[----:B------:R-:W1:Y:S01]  /*1030*/  LDS R12, [R5+0x340] ;  /* 0x00034000050c7984 */ /* 0x000e620000000800 */
[----:B--2---:R-:W-:-:S03]  /*1040*/  FFMA R28, R24, R13, R23 ;  /* 0x0000000d181c7223 */ /* 0x004fc60000000017 */
[----:B------:R-:W2:Y:S04]  /*1050*/  LDS R13, [R5+0x380] ;  /* 0x00038000050d7984 */ /* 0x000ea80000000800 */
[----:B------:R-:W5:Y:S01]  /*1060*/  LDS R24, [R5+0x3c0] ;  /* 0x0003c00005187984 */ /* 0x000f620000000800 */
[----:B---3--:R-:W-:-:S04]  /*1070*/  FFMA R19, R19, R14, R28 ;  /* 0x0000000e13137223 */ /* 0x008fc8000000001c */
[----:B0-----:R-:W-:-:S04]  /*1080*/  FFMA R15, R26, R15, R19 ;  /* 0x0000000f1a0f7223 */ /* 0x001fc80000000013 */
[----:B----4-:R-:W-:-:S04]  /*1090*/  FFMA R15, R8, R21, R15 ;  /* 0x00000015080f7223 */ /* 0x010fc8000000000f */
[----:B-1----:R-:W-:-:S04]  /*10a0*/  FFMA R9, R12, R9, R15 ;  /* 0x000000090c097223 */ /* 0x002fc8000000000f */
[----:B--2---:R-:W-:-:S04]  /*10b0*/  FFMA R9, R13, R10, R9 ;  /* 0x0000000a0d097223 */ /* 0x004fc80000000009 */
[----:B-----5:R-:W-:Y:S01]  /*10c0*/  FFMA R11, R24, R11, R9 ;  /* 0x0000000b180b7223 */ /* 0x020fe20000000009 */
[----:B------:R-:W-:Y:S06]  /*10d0*/  BAR.SYNC.DEFER_BLOCKING 0x0 ;  /* 0x0000000000007b1d */ /* 0x000fec0000010000 */
[----:B------:R-:W-:Y:S05]  /*10e0*/  BRA.U UP1, `(.L_x_2) ;  /* 0xfffffff101987547 */ /* 0x000fea000b83ffff */
.L_x_1:
[----:B------:R-:W-:Y:S05]  /*10f0*/  BRA.U !UP0, `(.L_x_0) ;  /* 0x0000000908b47547 */ /* 0x000fea000b800000 */
[----:B------:R-:W0:Y:S01]  /*1100*/  S2R R16, SR_TID.X ;  /* 0x0000000000107919 */ /* 0x000e220000002100 */
[----:B------:R-:W-:Y:S02]  /*1110*/  UISETP.NE.AND UP1, UPT, UR9, 0x1, UPT ;  /* 0x000000010900788c */ /* 0x000fe4000bf25270 */
[----:B------:R-:W-:Y:S01]  /*1120*/  ULOP3.LUT UP0, URZ, UR21, 0x10, URZ, 0xc0, !UPT ;  /* 0x0000001015ff7892 */ /* 0x000fe2000f80c0ff */
[----:B0-----:R-:W-:Y:S01]  /*1130*/  LEA R3, R16, UR11, 0x2 ;  /* 0x0000000b10037c11 */ /* 0x001fe2000f8e10ff */
[----:B------:R-:W-:Y:S01]  /*1140*/  IMAD R2, R0, UR20, R16 ;  /* 0x0000001400027c24 */ /* 0x000fe2000f8e0210 */
[----:B------:R-:W-:Y:S02]  /*1150*/  LEA R18, R16, R17, 0x2 ;  /* 0x0000001110127211 */ /* 0x000fe400078e10ff */
[----:B------:R-:W-:Y:S02]  /*1160*/  LEA R19, R0, R3, 0x6 ;  /* 0x0000000300137211 */ /* 0x000fe400078e30ff */
[----:B------:R-:W-:Y:S05]  /*1170*/  BRA.U !UP1, `(.L_x_3) ;  /* 0x0000000509b47547 */ /* 0x000fea000b800000 */
[----:B------:R-:W0:Y:S01]  /*1180*/  LDCU UR7, c[0x0][0x3a0] ;  /* 0x00007400ff0777ac */ /* 0x000e220008000800 */
[----:B------:R-:W-:Y:S02]  /*1190*/  IADD3 R21, PT, PT, R0, UR4, RZ ;  /* 0x0000000400157c10 */ /* 0x000fe4000fffe0ff */
[----:B------:R-:W-:Y:S01]  /*11a0*/  IADD3 R20, PT, PT, R2, UR4, RZ ;  /* 0x0000000402147c10 */ /* 0x000fe2000fffe0ff */
[----:B------:R-:W1:Y:S03]  /*11b0*/  LDCU.128 UR8, c[0x0][0x380] ;  /* 0x00007000ff0877ac */ /* 0x000e660008000c00 */
[----:B------:R-:W-:-:S04]  /*11c0*/  IADD3 R6, P0, PT, R20, UR12, RZ ;  /* 0x0000000c14067c10 */ /* 0x000fc8000ff1e0ff */
[----:B------:R-:W-:Y:S01]  /*11d0*/  LEA.HI.X.SX32 R7, R20, RZ, 0x1, P0 ;  /* 0x000000ff14077211 */ /* 0x000fe200000f0eff */
[----:B0-----:R-:W-:Y:S01]  /*11e0*/  IMAD R4, R21, UR7, R16 ;  /* 0x0000000715047c24 */ /* 0x001fe2000f8e0210 */
[----:B-1----:R-:W-:-:S04]  /*11f0*/  LEA R8, P0, R6, UR8, 0x2 ;  /* 0x0000000806087c11 */ /* 0x002fc8000f8010ff */
[----:B------:R-:W-:Y:S02]  /*1200*/  IADD3 R5, P1, PT, R4, UR6, RZ ;  /* 0x0000000604057c10 */ /* 0x000fe4000ff3e0ff */
[----:B------:R-:W-:Y:S02]  /*1210*/  LEA.HI.X R9, R6, UR9, R7, 0x2, P0 ;  /* 0x0000000906097c11 */ /* 0x000fe400080f1407 */
[----:B------:R-:W-:Y:S02]  /*1220*/  LEA.HI.X.SX32 R4, R4, RZ, 0x1, P1 ;  /* 0x000000ff04047211 */ /* 0x000fe400008f0eff */
[C---:B------:R-:W-:Y:S02]  /*1230*/  LEA R24, P1, R5.reuse, UR10, 0x2 ;  /* 0x0000000a05187c11 */ /* 0x040fe4000f8210ff */
[----:B------:R-:W2:Y:S02]  /*1240*/  LDG.E R9, desc[UR14][R8.64] ;  /* 0x0000000e08097981 */ /* 0x000ea4000c1e1900 */
[----:B------:R-:W-:-:S05]  /*1250*/  LEA.HI.X R25, R5, UR11, R4, 0x2, P1 ;  /* 0x0000000b05197c11 */ /* 0x000fca00088f1404 */
[----:B------:R-:W3:Y:S01]  /*1260*/  LDG.E R10, desc[UR14][R24.64] ;  /* 0x0000000e180a7981 */ /* 0x000ee2000c1e1900 */
[----:B------:R-:W-:Y:S02]  /*1270*/  IADD3 R20, PT, PT, R20, 0x10, RZ ;  /* 0x0000001014147810 */ /* 0x000fe40007ffe0ff */
[----:B------:R-:W-:Y:S01]  /*1280*/  IADD3 R21, PT, PT, R21, 0x10, RZ ;  /* 0x0000001015157810 */ /* 0x000fe20007ffe0ff */
        /* <DEDUP_REMOVED lines=11> */
[----:B------:R-:W5:Y:S04]  /*1340*/  LDS R25, [R3+0x180] ;  /* 0x0001800003197984 */ /* 0x000f680000000800 */
[----:B------:R-:W-:Y:S01]  /*1350*/  LDS R29, [R3+0x300] ;  /* 0x00030000031d7984 */ /* 0x000fe20000000800 */
[----:B0-----:R-:W-:-:S03]  /*1360*/  FFMA R4, R4, R26, R11 ;  /* 0x0000001a04047223 */ /* 0x001fc6000000000b */
[----:B------:R-:W-:Y:S01]  /*1370*/  LDS.128 R8, [R17+0x20] ;  /* 0x0000200011087984 */ /* 0x000fe20000000c00 */
[----:B-1----:R-:W-:-:S03]  /*1380*/  FFMA R5, R27, R5, R4 ;  /* 0x000000051b057223 */ /* 0x002fc60000000004 */
[----:B------:R-:W0:Y:S01]  /*1390*/  LDS R4, [R3+0x1c0] ;  /* 0x0001c00003047984 */ /* 0x000e220000000800 */
[----:B--2---:R-:W-:-:S03]  /*13a0*/  FFMA R27, R28, R6, R5 ;  /* 0x000000061c1b7223 */ /* 0x004fc60000000005 */
[----:B------:R-:W1:Y:S01]  /*13b0*/  LDS R5, [R3+0x200] ;  /* 0x0002000003057984 */ /* 0x000e620000000800 */
[----:B---3--:R-:W-:Y:S01]  /*13c0*/  FFMA R7, R22, R7, R27 ;  /* 0x0000000716077223 */ /* 0x008fe2000000001b */
[----:B------:R-:W-:Y:S02]  /*13d0*/  IADD3 R6, P0, PT, R20, UR12, RZ ;  /* 0x0000000c14067c10 */ /* 0x000fe4000ff1e0ff */
[----:B------:R-:W-:Y:S01]  /*13e0*/  LDS R22, [R3+0x2c0] ;  /* 0x0002c00003167984 */ /* 0x000fe20000000800 */
[----:B----4-:R-:W-:Y:S01]  /*13f0*/  FFMA R7, R12, R23, R7 ;  /* 0x000000170c077223 */ /* 0x010fe20000000007 */
[----:B------:R-:W-:Y:S02]  /*1400*/  LEA R12, P1, R6, UR8, 0x2 ;  /* 0x00000008060c7c11 */ /* 0x000fe4000f8210ff */
[----:B------:R-:W-:Y:S01]  /*1410*/  LDS R23, [R3+0x280] ;  /* 0x0002800003177984 */ /* 0x000fe20000000800 */
[----:B-----5:R-:W-:Y:S01]  /*1420*/  FFMA R24, R24, R13, R7 ;  /* 0x0000000d18187223 */ /* 0x020fe20000000007 */
[----:B------:R-:W-:-:S02]  /*1430*/  LEA.HI.X.SX32 R7, R20, RZ, 0x1, P0 ;  /* 0x000000ff14077211 */ /* 0x000fc400000f0eff */
[----:B------:R-:W-:Y:S01]  /*1440*/  LDS R20, [R3+0x3c0] ;  /* 0x0003c00003147984 */ /* 0x000fe20000000800 */
[----:B------:R-:W-:Y:S01]  /*1450*/  FFMA R25, R25, R14, R24 ;  /* 0x0000000e19197223 */ /* 0x000fe20000000018 */
[----:B------:R-:W-:Y:S01]  /*1460*/  LEA.HI.X R13, R6, UR9, R7, 0x2, P1 ;  /* 0x00000009060d7c11 */ /* 0x000fe200088f1407 */
[----:B------:R-:W-:Y:S01]  /*1470*/  IMAD R24, R21, UR7, R16 ;  /* 0x0000000715187c24 */ /* 0x000fe2000f8e0210 */
[----:B------:R-:W2:Y:S04]  /*1480*/  LDS R14, [R3+0x240] ;  /* 0x00024000030e7984 */ /* 0x000ea80000000800 */
[----:B------:R-:W-:Y:S01]  /*1490*/  LDS R21, [R3+0x380] ;  /* 0x0003800003157984 */ /* 0x000fe20000000800 */
[----:B0-----:R-:W-:-:S04]  /*14a0*/  FFMA R15, R4, R15, R25 ;  /* 0x0000000f040f7223 */ /* 0x001fc80000000019 */
[----:B-1----:R-:W-:Y:S02]  /*14b0*/  FFMA R15, R8, R5, R15 ;  /* 0x00000005080f7223 */ /* 0x002fe4000000000f */
[----:B------:R-:W-:Y:S04]  /*14c0*/  LDS R8, [R3+0x340] ;  /* 0x0003400003087984 */ /* 0x000fe80000000800 */
[----:B------:R-:W0:Y:S01]  /*14d0*/  LDS.128 R4, [R17+0x30] ;  /* 0x0000300011047984 */ /* 0x000e220000000c00 */
[----:B------:R-:W-:Y:S01]  /*14e0*/  BAR.SYNC.DEFER_BLOCKING 0x0 ;  /* 0x0000000000007b1d */ /* 0x000fe20000010000 */
[----:B------:R-:W-:-:S04]  /*14f0*/  IADD3 R25, P0, PT, R24, UR6, RZ ;  /* 0x0000000618197c10 */ /* 0x000fc8000ff1e0ff */
[----:B------:R-:W-:Y:S02]  /*1500*/  LEA.HI.X.SX32 R24, R24, RZ, 0x1, P0 ;  /* 0x000000ff18187211 */ /* 0x000fe400000f0eff */
[----:B------:R-:W-:-:S04]  /*1510*/  LEA R26, P0, R25, UR10, 0x2 ;  /* 0x0000000a191a7c11 */ /* 0x000fc8000f8010ff */
[----:B------:R-:W-:Y:S01]  /*1520*/  LEA.HI.X R27, R25, UR11, R24, 0x2, P0 ;  /* 0x0000000b191b7c11 */ /* 0x000fe200080f1418 */
[----:B------:R-:W3:Y:S04]  /*1530*/  LDG.E R13, desc[UR14][R12.64] ;  /* 0x0000000e0c0d7981 */ /* 0x000ee8000c1e1900 */
[----:B------:R-:W4:Y:S01]  /*1540*/  LDG.E R26, desc[UR14][R26.64] ;  /* 0x0000000e1a1a7981 */ /* 0x000f22000c1e1900 */
[----:B--2---:R-:W-:-:S04]  /*1550*/  FFMA R24, R14, R9, R15 ;  /* 0x000000090e187223 */ /* 0x004fc8000000000f */
[----:B------:R-:W-:-:S04]  /*1560*/  FFMA R23, R23, R10, R24 ;  /* 0x0000000a17177223 */ /* 0x000fc80000000018 */
[----:B------:R-:W-:-:S04]  /*1570*/  FFMA R11, R22, R11, R23 ;  /* 0x0000000b160b7223 */ /* 0x000fc80000000017 */
[----:B0-----:R-:W-:-:S04]  /*1580*/  FFMA R11, R4, R29, R11 ;  /* 0x0000001d040b7223 */ /* 0x001fc8000000000b */
[----:B------:R-:W-:-:S04]  /*1590*/  FFMA R4, R8, R5, R11 ;  /* 0x0000000508047223 */ /* 0x000fc8000000000b */
[----:B------:R-:W-:-:S04]  /*15a0*/  FFMA R5, R21, R6, R4 ;  /* 0x0000000615057223 */ /* 0x000fc80000000004 */
[----:B------:R-:W-:Y:S01]  /*15b0*/  FFMA R5, R20, R7, R5 ;  /* 0x0000000714057223 */ /* 0x000fe20000000005 */
[----:B------:R-:W-:Y:S01]  /*15c0*/  UIADD3 UR4, UPT, UPT, UR4, 0x20, URZ ;  /* 0x0000002004047890 */ /* 0x000fe2000fffe0ff */
[----:B---3--:R-:W-:Y:S04]  /*15d0*/  STS [R18], R13 ;  /* 0x0000000d12007388 */ /* 0x008fe80000000800 */
[----:B----4-:R-:W-:Y:S01]  /*15e0*/  STS [R19], R26 ;  /* 0x0000001a13007388 */ /* 0x010fe20000000800 */
        /* <DEDUP_REMOVED lines=10> */
[----:B------:R-:W5:Y:S04]  /*1690*/  LDS R20, [R3+0x1c0] ;  /* 0x0001c00003147984 */ /* 0x000f680000000800 */
[----:B------:R-:W-:Y:S01]  /*16a0*/  LDS R26, [R3+0x240] ;  /* 0x00024000031a7984 */ /* 0x000fe20000000800 */
[----:B0-----:R-:W-:-:S03]  /*16b0*/  FFMA R5, R12, R25, R5 ;  /* 0x000000190c057223 */ /* 0x001fc60000000005 */
[----:B------:R-:W-:Y:S01]  /*16c0*/  LDS R25, [R3+0x200] ;  /* 0x0002000003197984 */ /* 0x000fe20000000800 */
[----:B-1----:R-:W-:-:S03]  /*16d0*/  FFMA R28, R28, R13, R5 ;  /* 0x0000000d1c1c7223 */ /* 0x002fc60000000005 */
[----:B------:R-:W0:Y:S01]  /*16e0*/  LDS.128 R4, [R17+0x20] ;  /* 0x0000200011047984 */ /* 0x000e220000000c00 */
[----:B--2---:R-:W-:-:S04]  /*16f0*/  FFMA R23, R23, R14, R28 ;  /* 0x0000000e17177223 */ /* 0x004fc8000000001c */
[----:B---3--:R-:W-:Y:S02]  /*1700*/  FFMA R15, R22, R15, R23 ;  /* 0x0000000f160f7223 */ /* 0x008fe40000000017 */
[----:B------:R-:W1:Y:S04]  /*1710*/  LDS R23, [R3+0x280] ;  /* 0x0002800003177984 */ /* 0x000e680000000800 */
[----:B------:R-:W-:Y:S01]  /*1720*/  LDS R22, [R3+0x340] ;  /* 0x0003400003167984 */ /* 0x000fe20000000800 */
[----:B----4-:R-:W-:-:S03]  /*1730*/  FFMA R15, R8, R27, R15 ;  /* 0x0000001b080f7223 */ /* 0x010fc6000000000f */
[----:B------:R-:W2:Y:S01]  /*1740*/  LDS R8, [R3+0x2c0] ;  /* 0x0002c00003087984 */ /* 0x000ea20000000800 */
[----:B-----5:R-:W-:-:S03]  /*1750*/  FFMA R24, R24, R9, R15 ;  /* 0x0000000918187223 */ /* 0x020fc6000000000f */
[----:B------:R-:W-:Y:S04]  /*1760*/  LDS R9, [R3+0x300] ;  /* 0x0003000003097984 */ /* 0x000fe80000000800 */
[----:B------:R-:W3:Y:S01]  /*1770*/  LDS.128 R12, [R17+0x30] ;  /* 0x00003000110c7984 */ /* 0x000ee20000000c00 */
[----:B------:R-:W-:-:S03]  /*1780*/  FFMA R27, R21, R10, R24 ;  /* 0x0000000a151b7223 */ /* 0x000fc60000000018 */
[----:B------:R-:W4:Y:S04]  /*1790*/  LDS R21, [R3+0x380] ;  /* 0x0003800003157984 */ /* 0x000f280000000800 */
[----:B------:R-:W5:Y:S01]  /*17a0*/  LDS R10, [R3+0x3c0] ;  /* 0x0003c000030a7984 */ /* 0x000f620000000800 */
[----:B------:R-:W-:-:S04]  /*17b0*/  FFMA R11, R20, R11, R27 ;  /* 0x0000000b140b7223 */ /* 0x000fc8000000001b */
[----:B0-----:R-:W-:-:S04]  /*17c0*/  FFMA R11, R4, R25, R11 ;  /* 0x00000019040b7223 */ /* 0x001fc8000000000b */
[----:B------:R-:W-:-:S04]  /*17d0*/  FFMA R26, R26, R5, R11 ;  /* 0x000000051a1a7223 */ /* 0x000fc8000000000b */
[----:B-1----:R-:W-:-:S04]  /*17e0*/  FFMA R23, R23, R6, R26 ;  /* 0x0000000617177223 */ /* 0x002fc8000000001a */
[----:B--2---:R-:W-:-:S04]  /*17f0*/  FFMA R7, R8, R7, R23 ;  /* 0x0000000708077223 */ /* 0x004fc80000000017 */
[----:B---3--:R-:W-:-:S04]  /*1800*/  FFMA R7, R12, R9, R7 ;  /* 0x000000090c077223 */ /* 0x008fc80000000007 */
[----:B------:R-:W-:-:S04]  /*1810*/  FFMA R22, R22, R13, R7 ;  /* 0x0000000d16167223 */ /* 0x000fc80000000007 */
[----:B----4-:R-:W-:-:S04]  /*1820*/  FFMA R21, R21, R14, R22 ;  /* 0x0000000e15157223 */ /* 0x010fc80000000016 */
[----:B-----5:R-:W-:Y:S01]  /*1830*/  FFMA R11, R10, R15, R21 ;  /* 0x0000000f0a0b7223 */ /* 0x020fe20000000015 */
[----:B------:R-:W-:Y:S06]  /*1840*/  BAR.SYNC.DEFER_BLOCKING 0x0 ;  /* 0x0000000000007b1d */ /* 0x000fec0000010000 */
.L_x_3:
[----:B------:R-:W-:Y:S05]  /*1850*/  BRA.U UP0, `(.L_x_0) ;  /* 0x0000000100dc7547 */ /* 0x000fea000b800000 */
        /* <DEDUP_REMOVED lines=8> */
[C---:B------:R-:W-:Y:S02]  /*18e0*/  IADD3 R4, P1, PT, R5.reuse, UR6, RZ ;  /* 0x0000000605047c10 */ /* 0x040fe4000ff3e0ff */
[----:B------:R-:W-:Y:S02]  /*18f0*/  LEA.HI.X R13, R6, UR9, R7, 0x2, P0 ;  /* 0x00000009060d7c11 */ /* 0x000fe400080f1407 */
[C---:B------:R-:W-:Y:S02]  /*1900*/  LEA R20, P2, R4.reuse, UR10, 0x2 ;  /* 0x0000000a04147c11 */ /* 0x040fe4000f8410ff */
[----:B------:R-:W-:Y:S01]  /*1910*/  LEA.HI.X.SX32 R5, R5, RZ, 0x1, P1 ;  /* 0x000000ff05057211 */ /* 0x000fe200008f0eff */
[----:B------:R-:W2:Y:S03]  /*1920*/  LDG.E R9, desc[UR14][R12.64] ;  /* 0x0000000e0c097981 */ /* 0x000ea6000c1e1900 */
[----:B------:R-:W-:-:S05]  /*1930*/  LEA.HI.X R21, R4, UR11, R5, 0x2, P2 ;  /* 0x0000000b04157c11 */ /* 0x000fca00090f1405 */
[----:B------:R-:W3:Y:S04]  /*1940*/  LDG.E R20, desc[UR14][R20.64] ;  /* 0x0000000e14147981 */ /* 0x000ee8000c1e1900 */
        /* <DEDUP_REMOVED lines=13> */
[----:B------:R-:W-:Y:S04]  /*1a20*/  LDS R19, [R3+0x200] ;  /* 0x0002000003137984 */ /* 0x000fe80000000800 */
[----:B------:R-:W5:Y:S01]  /*1a30*/  LDS.128 R20, [R17+0x20] ;  /* 0x0000200011147984 */ /* 0x000f620000000c00 */
[----:B0-----:R-:W-:-:S03]  /*1a40*/  FFMA R10, R4, R10, R11 ;  /* 0x0000000a040a7223 */ /* 0x001fc6000000000b */
[----:B------:R-:W0:Y:S01]  /*1a50*/  LDS R4, [R3+0x240] ;  /* 0x0002400003047984 */ /* 0x000e220000000800 */
[----:B-1----:R-:W-:-:S03]  /*1a60*/  FFMA R29, R29, R5, R10 ;  /* 0x000000051d1d7223 */ /* 0x002fc6000000000a */
[----:B------:R-:W1:Y:S01]  /*1a70*/  LDS R5, [R3+0x280] ;  /* 0x0002800003057984 */ /* 0x000e620000000800 */
[----:B--2---:R-:W-:-:S03]  /*1a80*/  FFMA R29, R24, R6, R29 ;  /* 0x00000006181d7223 */ /* 0x004fc6000000001d */
[----:B------:R-:W2:Y:S01]  /*1a90*/  LDS R6, [R3+0x2c0] ;  /* 0x0002c00003067984 */ /* 0x000ea20000000800 */
[----:B---3--:R-:W-:-:S03]  /*1aa0*/  FFMA R29, R8, R7, R29 ;  /* 0x00000007081d7223 */ /* 0x008fc6000000001d */
[----:B------:R-:W-:Y:S04]  /*1ab0*/  LDS R7, [R3+0x300] ;  /* 0x0003000003077984 */ /* 0x000fe80000000800 */
[----:B------:R-:W3:Y:S01]  /*1ac0*/  LDS.128 R8, [R17+0x30] ;  /* 0x0000300011087984 */ /* 0x000ee20000000c00 */
[----:B----4-:R-:W-:-:S03]  /*1ad0*/  FFMA R29, R12, R25, R29 ;  /* 0x000000190c1d7223 */ /* 0x010fc6000000001d */
[----:B------:R-:W4:Y:S01]  /*1ae0*/  LDS R18, [R3+0x340] ;  /* 0x0003400003127984 */ /* 0x000f220000000800 */
[----:B-----5:R-:W-:-:S03]  /*1af0*/  FFMA R12, R2, R13, R29 ;  /* 0x0000000d020c7223 */ /* 0x020fc6000000001d */
[----:B------:R-:W5:Y:S04]  /*1b00*/  LDS R25, [R3+0x380] ;  /* 0x0003800003197984 */ /* 0x000f680000000800 */
[----:B------:R-:W5:Y:S01]  /*1b10*/  LDS R2, [R3+0x3c0] ;  /* 0x0003c00003027984 */ /* 0x000f620000000800 */
[----:B------:R-:W-:-:S04]  /*1b20*/  FFMA R27, R27, R14, R12 ;  /* 0x0000000e1b1b7223 */ /* 0x000fc8000000000c */
[----:B------:R-:W-:-:S04]  /*1b30*/  FFMA R15, R16, R15, R27 ;  /* 0x0000000f100f7223 */ /* 0x000fc8000000001b */
[----:B------:R-:W-:-:S04]  /*1b40*/  FFMA R15, R20, R19, R15 ;  /* 0x00000013140f7223 */ /* 0x000fc8000000000f */
[----:B0-----:R-:W-:-:S04]  /*1b50*/  FFMA R4, R4, R21, R15 ;  /* 0x0000001504047223 */ /* 0x001fc8000000000f */
[----:B-1----:R-:W-:-:S04]  /*1b60*/  FFMA R5, R5, R22, R4 ;  /* 0x0000001605057223 */ /* 0x002fc80000000004 */
[----:B--2---:R-:W-:-:S04]  /*1b70*/  FFMA R5, R6, R23, R5 ;  /* 0x0000001706057223 */ /* 0x004fc80000000005 */
[----:B---3--:R-:W-:-:S04]  /*1b80*/  FFMA R5, R8, R7, R5 ;  /* 0x0000000708057223 */ /* 0x008fc80000000005 */
[----:B----4-:R-:W-:-:S04]  /*1b90*/  FFMA R18, R18, R9, R5 ;  /* 0x0000000912127223 */ /* 0x010fc80000000005 */
[----:B-----5:R-:W-:-:S04]  /*1ba0*/  FFMA R25, R25, R10, R18 ;  /* 0x0000000a19197223 */ /* 0x020fc80000000012 */
[----:B------:R-:W-:Y:S01]  /*1bb0*/  FFMA R11, R2, R11, R25 ;  /* 0x0000000b020b7223 */ /* 0x000fe20000000019 */
[----:B------:R-:W-:Y:S06]  /*1bc0*/  BAR.SYNC.DEFER_BLOCKING 0x0 ;  /* 0x0000000000007b1d */ /* 0x000fec0000010000 */
.L_x_0:
[----:B------:R-:W0:Y:S01]  /*1bd0*/  S2R R5, SR_TID.X ;  /* 0x0000000000057919 */ /* 0x000e220000002100 */
[----:B------:R-:W1:Y:S01]  /*1be0*/  LDC.64 R2, c[0x0][0x390] ;  /* 0x0000e400ff027b82 */ /* 0x000e620000000a00 */
[----:B------:R-:W2:Y:S01]  /*1bf0*/  LDCU UR4, c[0x0][0x3a0] ;  /* 0x00007400ff0477ac */ /* 0x000ea20008000800 */
[----:B---3--:R-:W-:Y:S02]  /*1c00*/  IADD3 R0, PT, PT, R0, UR5, RZ ;  /* 0x0000000500007c10 */ /* 0x008fe4000fffe0ff */
[----:B0-----:R-:W-:-:S05]  /*1c10*/  IADD3 R5, PT, PT, R5, UR6, RZ ;  /* 0x0000000605057c10 */ /* 0x001fca000fffe0ff */
[----:B--2---:R-:W-:-:S04]  /*1c20*/  IMAD R5, R0, UR4, R5 ;  /* 0x0000000400057c24 */ /* 0x004fc8000f8e0205 */
[----:B-1----:R-:W-:-:S05]  /*1c30*/  IMAD.WIDE R2, R5, 0x4, R2 ;  /* 0x0000000405027825 */ /* 0x002fca00078e0202 */
[----:B------:R-:W-:Y:S01]  /*1c40*/  STG.E desc[UR14][R2.64], R11 ;  /* 0x0000000b02007986 */ /* 0x000fe2000c10190e */
[----:B------:R-:W-:Y:S05]  /*1c50*/  EXIT ;  /* 0x000000000000794d */ /* 0x000fea0003800000 */
.L_x_4:
[----:B------:R-:W-:-:S00]  /*1c60*/  BRA `(.L_x_4) ;  /* 0xfffffffc00fc7947 */ /* 0x000fc0000383ffff */
[----:B------:R-:W-:-:S00]  /*1c70*/  NOP ;  /* 0x0000000000007918 */ /* 0x000fc00000000000 */
        /* <DEDUP_REMOVED lines=8> */
.L_x_5:


//--------------------- .nv.shared._Z5segmmILi16EEvPfS0_S0_iii --------------------------
	.section	.nv.shared._Z5segmmILi16EEvPfS0_S0_iii,"aw",@nobits
	.sectionflags	@""
	.align	4
.nv.shared._Z5segmmILi16EEvPfS0_S0_iii:
	.zero		3072


//--------------------- .nv.shared.reserved.0     --------------------------
	.section	.nv.shared.reserved.0,"aw",@nobits
	.weak		__nv_reservedSMEM_offset_0_alias
	.size		__nv_reservedSMEM_offset_0_alias, 0, 64
	.other		__nv_reservedSMEM_offset_0_alias,@"STO_CUDA_RESERVED_SHARED STV_DEFAULT"
__nv_reservedSMEM_offset_0_alias:
	.zero		0
	.zero		64


//--------------------- .nv.constant0._Z5segmmILi16EEvPfS0_S0_iii --------------------------
	.section	.nv.constant0._Z5segmmILi16EEvPfS0_S0_iii,"a",@progbits
	.sectionflags	@""
	.align	4
.nv.constant0._Z5segmmILi16EEvPfS0_S0_iii:
	.zero		932


//--------------------- SYMBOLS --------------------------

	.type		.nv.reservedSmem.offset0,@object
	.size		.nv.reservedSmem.offset0,0x4
	.type		.nv.reservedSmem.cap,@object
	.size		.nv.reservedSmem.cap,0x4
